	.target	sm_100a

	.elftype	@"ET_EXEC"


//--------------------- .note.nv.tkinfo           --------------------------
	.section	.note.nv.tkinfo,"",@"SHT_NOTE"
	.sectionflags	@"SHF_NOTE_NV_TKINFO"
	.tkinfo
        /*0018*/ 	.word	0x00000081
        /*0030*/ 	.string	""
        /*0030*/ 	.string	"ptxas-blackwell"
        /*0030*/ 	.string	"Cuda compilation tools, release 12.9, V12.9.86"
        /*0030*/ 	.string	"Build cuda_12.9.r12.9/compiler.36037853_0"
        /*0030*/ 	.string	"-v  -suppress-debug-info  -lineinfo  -arch sm_100a "



//--------------------- .note.nv.cuver            --------------------------
	.section	.note.nv.cuver,"",@"SHT_NOTE"
	.sectionflags	@"SHF_NOTE_NV_CUVER"
        /*0018*/ 	.short	0x0001
        /*001a*/ 	.short	0x0064
        /*001c*/ 	.short	0x0001
        /*001e*/ 	.short	0x0000
        /*0020*/ 	.short	0x0001
        /*0022*/ 	.short	0x0000


//--------------------- .nv.info                  --------------------------
	.section	.nv.info,"",@"SHT_CUDA_INFO"
	.align	4


	//----- nvinfo : EIATTR_REGCOUNT
	.align		4
        /*0000*/ 	.byte	0x04, 0x2f
        /*0002*/ 	.short	(.L_4 - .L_3)
	.align		4
.L_3:
        /*0004*/ 	.word	index@(gluon_tcgen05)
        /*0008*/ 	.word	0x00000047


	//----- nvinfo : EIATTR_FRAME_SIZE
	.align		4
.L_4:
        /*000c*/ 	.byte	0x04, 0x11
        /*000e*/ 	.short	(.L_6 - .L_5)
	.align		4
.L_5:
        /*0010*/ 	.word	index@($__internal_2_$__cuda_sm10x_tcgen05_guardrail_trap_unallocated_columns_being_dealloced)
        /*0014*/ 	.word	0x00000000


	//----- nvinfo : EIATTR_FRAME_SIZE
	.align		4
.L_6:
        /*0018*/ 	.byte	0x04, 0x11
        /*001a*/ 	.short	(.L_8 - .L_7)
	.align		4
.L_7:
        /*001c*/ 	.word	index@($__internal_1_$__cuda_sm10x_tcgen05_guardrail_trap_phase_invalid_during_alloc)
        /*0020*/ 	.word	0x00000000


	//----- nvinfo : EIATTR_FRAME_SIZE
	.align		4
.L_8:
        /*0024*/ 	.byte	0x04, 0x11
        /*0026*/ 	.short	(.L_10 - .L_9)
	.align		4
.L_9:
        /*0028*/ 	.word	index@($__internal_0_$__cuda_sm10x_tcgen05_guardrail_trap_col_being_dealloced_not_returned_by_alloc)
        /*002c*/ 	.word	0x00000000


	//----- nvinfo : EIATTR_FRAME_SIZE
	.align		4
.L_10:
        /*0030*/ 	.byte	0x04, 0x11
        /*0032*/ 	.short	(.L_12 - .L_11)
	.align		4
.L_11:
        /*0034*/ 	.word	index@(gluon_tcgen05)
        /*0038*/ 	.word	0x00000000


	//----- nvinfo : EIATTR_MIN_STACK_SIZE
	.align		4
.L_12:
        /*003c*/ 	.byte	0x04, 0x12
        /*003e*/ 	.short	(.L_14 - .L_13)
	.align		4
.L_13:
        /*0040*/ 	.word	index@(gluon_tcgen05)
        /*0044*/ 	.word	0x00000000
.L_14:


//--------------------- .nv.info.gluon_tcgen05    --------------------------
	.section	.nv.info.gluon_tcgen05,"",@"SHT_CUDA_INFO"
	.sectionflags	@""
	.align	4


	//----- nvinfo : EIATTR_CUDA_API_VERSION
	.align		4
        /*0000*/ 	.byte	0x04, 0x37
        /*0002*/ 	.short	(.L_16 - .L_15)
.L_15:
        /*0004*/ 	.word	0x00000081


	//----- nvinfo : EIATTR_KPARAM_INFO
	.align		4
.L_16:
        /*0008*/ 	.byte	0x04, 0x17
        /*000a*/ 	.short	(.L_18 - .L_17)
.L_17:
        /*000c*/ 	.word	0x00000000
        /*0010*/ 	.short	0x000a
        /*0012*/ 	.short	0x0048
        /*0014*/ 	.byte	0x00, 0xf4, 0x21, 0x00


	//----- nvinfo : EIATTR_KPARAM_INFO
	.align		4
.L_18:
        /*0018*/ 	.byte	0x04, 0x17
        /*001a*/ 	.short	(.L_20 - .L_19)
.L_19:
        /*001c*/ 	.word	0x00000000
        /*0020*/ 	.short	0x0009
        /*0022*/ 	.short	0x0040
        /*0024*/ 	.byte	0x00, 0xf4, 0x21, 0x00


	//----- nvinfo : EIATTR_KPARAM_INFO
	.align		4
.L_20:
        /*0028*/ 	.byte	0x04, 0x17
        /*002a*/ 	.short	(.L_22 - .L_21)
.L_21:
        /*002c*/ 	.word	0x00000000
        /*0030*/ 	.short	0x0008
        /*0032*/ 	.short	0x0038
        /*0034*/ 	.byte	0x00, 0xf0, 0x21, 0x00


	//----- nvinfo : EIATTR_KPARAM_INFO
	.align		4
.L_22:
        /*0038*/ 	.byte	0x04, 0x17
        /*003a*/ 	.short	(.L_24 - .L_23)
.L_23:
        /*003c*/ 	.word	0x00000000
        /*0040*/ 	.short	0x0007
        /*0042*/ 	.short	0x0030
        /*0044*/ 	.byte	0x00, 0xf0, 0x21, 0x00


	//----- nvinfo : EIATTR_KPARAM_INFO
	.align		4
.L_24:
        /*0048*/ 	.byte	0x04, 0x17
        /*004a*/ 	.short	(.L_26 - .L_25)
.L_25:
        /*004c*/ 	.word	0x00000000
        /*0050*/ 	.short	0x0006
        /*0052*/ 	.short	0x0028
        /*0054*/ 	.byte	0x00, 0xf0, 0x21, 0x00


	//----- nvinfo : EIATTR_KPARAM_INFO
	.align		4
.L_26:
        /*0058*/ 	.byte	0x04, 0x17
        /*005a*/ 	.short	(.L_28 - .L_27)
.L_27:
        /*005c*/ 	.word	0x00000000
        /*0060*/ 	.short	0x0005
        /*0062*/ 	.short	0x0020
        /*0064*/ 	.byte	0x00, 0xf0, 0x11, 0x00


	//----- nvinfo : EIATTR_KPARAM_INFO
	.align		4
.L_28:
        /*0068*/ 	.byte	0x04, 0x17
        /*006a*/ 	.short	(.L_30 - .L_29)
.L_29:
        /*006c*/ 	.word	0x00000000
        /*0070*/ 	.short	0x0004
        /*0072*/ 	.short	0x001c
        /*0074*/ 	.byte	0x00, 0xf0, 0x11, 0x00


	//----- nvinfo : EIATTR_KPARAM_INFO
	.align		4
.L_30:
        /*0078*/ 	.byte	0x04, 0x17
        /*007a*/ 	.short	(.L_32 - .L_31)
.L_31:
        /*007c*/ 	.word	0x00000000
        /*0080*/ 	.short	0x0003
        /*0082*/ 	.short	0x0018
        /*0084*/ 	.byte	0x00, 0xf0, 0x11, 0x00


	//----- nvinfo : EIATTR_KPARAM_INFO
	.align		4
.L_32:
        /*0088*/ 	.byte	0x04, 0x17
        /*008a*/ 	.short	(.L_34 - .L_33)
.L_33:
        /*008c*/ 	.word	0x00000000
        /*0090*/ 	.short	0x0002
        /*0092*/ 	.short	0x0010
        /*0094*/ 	.byte	0x00, 0xf4, 0x21, 0x00


	//----- nvinfo : EIATTR_KPARAM_INFO
	.align		4
.L_34:
        /*0098*/ 	.byte	0x04, 0x17
        /*009a*/ 	.short	(.L_36 - .L_35)
.L_35:
        /*009c*/ 	.word	0x00000000
        /*00a0*/ 	.short	0x0001
        /*00a2*/ 	.short	0x0008
        /*00a4*/ 	.byte	0x00, 0xf4, 0x21, 0x00


	//----- nvinfo : EIATTR_KPARAM_INFO
	.align		4
.L_36:
        /*00a8*/ 	.byte	0x04, 0x17
        /*00aa*/ 	.short	(.L_38 - .L_37)
.L_37:
        /*00ac*/ 	.word	0x00000000
        /*00b0*/ 	.short	0x0000
        /*00b2*/ 	.short	0x0000
        /*00b4*/ 	.byte	0x00, 0xf4, 0x21, 0x00


	//----- nvinfo : EIATTR_AT_ENTRY_FRAGMENTS
	.align		4
.L_38:
        /*00b8*/ 	.byte	0x04, 0x4f
        /*00ba*/ 	.short	(.L_40 - .L_39)


	//   ....[0]....
.L_39:
        /*00bc*/ 	.word	0x00000004


	//----- nvinfo : EIATTR_RESERVED_SMEM_USED
	.align		4
.L_40:
        /*00c0*/ 	.byte	0x01, 0x41
	.zero		2


	//----- nvinfo : EIATTR_SPARSE_MMA_MASK
	.align		4
        /*00c4*/ 	.byte	0x03, 0x50
        /*00c6*/ 	.short	0x0000


	//----- nvinfo : EIATTR_TCGEN05_1CTA_USED
	.align		4
        /*00c8*/ 	.byte	0x01, 0x51
	.zero		2


	//----- nvinfo : EIATTR_MAXREG_COUNT
	.align		4
        /*00cc*/ 	.byte	0x03, 0x1b
        /*00ce*/ 	.short	0x00ff


	//----- nvinfo : EIATTR_NUM_BARRIERS
	.align		4
        /*00d0*/ 	.byte	0x02, 0x4c
        /*00d2*/ 	.byte	0x01
	.zero		1


	//----- nvinfo : EIATTR_INT_WARP_WIDE_INSTR_OFFSETS
	.align		4
        /*00d4*/ 	.byte	0x04, 0x31
        /*00d6*/ 	.short	(.L_42 - .L_41)


	//   ....[0]....
.L_41:
        /*00d8*/ 	.word	0x00001630


	//   ....[1]....
        /*00dc*/ 	.word	0x00001650


	//   ....[2]....
        /*00e0*/ 	.word	0x000016d0


	//   ....[3]....
        /*00e4*/ 	.word	0x000017e0


	//   ....[4]....
        /*00e8*/ 	.word	0x000017f0


	//   ....[5]....
        /*00ec*/ 	.word	0x00001810


	//   ....[6]....
        /*00f0*/ 	.word	0x00001880


	//   ....[7]....
        /*00f4*/ 	.word	0x00001b10


	//   ....[8]....
        /*00f8*/ 	.word	0x00001b20


	//   ....[9]....
        /*00fc*/ 	.word	0x00001c70


	//   ....[10]....
        /*0100*/ 	.word	0x00001c80


	//   ....[11]....
        /*0104*/ 	.word	0x00001cc0


	//   ....[12]....
        /*0108*/ 	.word	0x00001d00


	//   ....[13]....
        /*010c*/ 	.word	0x00001ea0


	//   ....[14]....
        /*0110*/ 	.word	0x00001eb0


	//   ....[15]....
        /*0114*/ 	.word	0x00002130


	//   ....[16]....
        /*0118*/ 	.word	0x00002140


	//   ....[17]....
        /*011c*/ 	.word	0x000025b0


	//   ....[18]....
        /*0120*/ 	.word	0x00002600


	//----- nvinfo : EIATTR_COOP_GROUP_MASK_REGIDS
	.align		4
.L_42:
        /*0124*/ 	.byte	0x04, 0x29
        /*0126*/ 	.short	(.L_44 - .L_43)


	//   ....[0]....
.L_43:
        /*0128*/ 	.word	0xffffffff


	//   ....[1]....
        /*012c*/ 	.word	0xffffffff


	//   ....[2]....
        /*0130*/ 	.word	0xffffffff


	//   ....[3]....
        /*0134*/ 	.word	0xffffffff


	//   ....[4]....
        /*0138*/ 	.word	0xffffffff


	//   ....[5]....
        /*013c*/ 	.word	0xffffffff


	//   ....[6]....
        /*0140*/ 	.word	0xffffffff


	//   ....[7]....
        /*0144*/ 	.word	0xffffffff


	//   ....[8]....
        /*0148*/ 	.word	0xffffffff


	//   ....[9]....
        /*014c*/ 	.word	0xffffffff


	//----- nvinfo : EIATTR_COOP_GROUP_INSTR_OFFSETS
	.align		4
.L_44:
        /*0150*/ 	.byte	0x04, 0x28
        /*0152*/ 	.short	(.L_46 - .L_45)


	//   ....[0]....
.L_45:
        /*0154*/ 	.word	0x00000050


	//   ....[1]....
        /*0158*/ 	.word	0x00000310


	//   ....[2]....
        /*015c*/ 	.word	0x000004f0


	//   ....[3]....
        /*0160*/ 	.word	0x000009a0


	//   ....[4]....
        /*0164*/ 	.word	0x00000ae0


	//   ....[5]....
        /*0168*/ 	.word	0x00000f50


	//   ....[6]....
        /*016c*/ 	.word	0x00001090


	//   ....[7]....
        /*0170*/ 	.word	0x000014e0


	//   ....[8]....
        /*0174*/ 	.word	0x00002440


	//   ....[9]....
        /*0178*/ 	.word	0x000026b0


	//----- nvinfo : EIATTR_VRC_CTA_INIT_COUNT
	.align		4
.L_46:
        /*017c*/ 	.byte	0x02, 0x4a
        /*017e*/ 	.byte	0x80
	.zero		1


	//----- nvinfo : EIATTR_MBARRIER_INSTR_OFFSETS
	.align		4
        /*0180*/ 	.byte	0x04, 0x39
        /*0182*/ 	.short	(.L_48 - .L_47)


	//   ....[0]....
.L_47:
        /*0184*/ 	.word	0x000016f0
        /*0188*/ 	.word	0x000000ff
        /*018c*/ 	.word	0x0000a000
        /*0190*/ 	.short	0x0100
        /*0192*/ 	.byte	0x0a
	.zero		1


	//   ....[1]....
        /*0194*/ 	.word	0x00001700
        /*0198*/ 	.word	0x000000ff
        /*019c*/ 	.word	0x0000a010
        /*01a0*/ 	.short	0x0100
        /*01a2*/ 	.byte	0x0a
	.zero		1


	//   ....[2]....
        /*01a4*/ 	.word	0x000019d0
        /*01a8*/ 	.word	0x000000ff
        /*01ac*/ 	.word	0x0000a000
        /*01b0*/ 	.short	0x010a
        /*01b2*/ 	.byte	0x0a
	.zero		1


	//   ....[3]....
        /*01b4*/ 	.word	0x00001b70
        /*01b8*/ 	.word	0x000000ff
        /*01bc*/ 	.word	0x0000a010
        /*01c0*/ 	.short	0x010a
        /*01c2*/ 	.byte	0x0a
	.zero		1


	//   ....[4]....
        /*01c4*/ 	.word	0x00001d80
        /*01c8*/ 	.word	0x000000ff
        /*01cc*/ 	.word	0x0000a000
        /*01d0*/ 	.short	0x010a
        /*01d2*/ 	.byte	0x0a
	.zero		1


	//   ....[5]....
        /*01d4*/ 	.word	0x00001ef0
        /*01d8*/ 	.word	0x000000ff
        /*01dc*/ 	.word	0x0000a010
        /*01e0*/ 	.short	0x010a
        /*01e2*/ 	.byte	0x0a
	.zero		1


	//   ....[6]....
        /*01e4*/ 	.word	0x00001f90
        /*01e8*/ 	.word	0x000000ff
        /*01ec*/ 	.word	0x0000a000
        /*01f0*/ 	.short	0x0108
        /*01f2*/ 	.byte	0x0a
	.zero		1


	//   ....[7]....
        /*01f4*/ 	.word	0x00001fa0
        /*01f8*/ 	.word	0x000000ff
        /*01fc*/ 	.word	0x0000a010
        /*0200*/ 	.short	0x0108
        /*0202*/ 	.byte	0x0a
	.zero		1


	//   ....[8]....
        /*0204*/ 	.word	0x000026d0
        /*0208*/ 	.word	0x000000ff
        /*020c*/ 	.word	0x0000a000
        /*0210*/ 	.short	0x010a
        /*0212*/ 	.byte	0x0a
	.zero		1


	//   ....[9]....
        /*0214*/ 	.word	0x00002700
        /*0218*/ 	.word	0x000000ff
        /*021c*/ 	.word	0x0000a010
        /*0220*/ 	.short	0x010a
        /*0222*/ 	.byte	0x0a
	.zero		1


	//   ....[10]....
        /*0224*/ 	.word	0x00002730
        /*0228*/ 	.word	0x000000ff
        /*022c*/ 	.word	0x0000a000
        /*0230*/ 	.short	0x010a
        /*0232*/ 	.byte	0x0a
	.zero		1


	//   ....[11]....
        /*0234*/ 	.word	0x00002760
        /*0238*/ 	.word	0x000000ff
        /*023c*/ 	.word	0x0000a010
        /*0240*/ 	.short	0x010a
        /*0242*/ 	.byte	0x0a
	.zero		1


	//----- nvinfo : EIATTR_NUM_MBARRIERS
	.align		4
.L_48:
        /*0244*/ 	.byte	0x03, 0x38
        /*0246*/ 	.short	0x0002


	//----- nvinfo : EIATTR_EXIT_INSTR_OFFSETS
	.align		4
        /*0248*/ 	.byte	0x04, 0x1c
        /*024a*/ 	.short	(.L_50 - .L_49)


	//   ....[0]....
.L_49:
        /*024c*/ 	.word	0x000026c0


	//----- nvinfo : EIATTR_REQNTID
	.align		4
.L_50:
        /*0250*/ 	.byte	0x04, 0x10
        /*0252*/ 	.short	(.L_52 - .L_51)
.L_51:
        /*0254*/ 	.word	0x00000100
        /*0258*/ 	.word	0x00000001
        /*025c*/ 	.word	0x00000001


	//----- nvinfo : EIATTR_CRS_STACK_SIZE
	.align		4
.L_52:
        /*0260*/ 	.byte	0x04, 0x1e
        /*0262*/ 	.short	(.L_54 - .L_53)
.L_53:
        /*0264*/ 	.word	0x00000000


	//----- nvinfo : EIATTR_CBANK_PARAM_SIZE
	.align		4
.L_54:
        /*0268*/ 	.byte	0x03, 0x19
        /*026a*/ 	.short	0x0050


	//----- nvinfo : EIATTR_PARAM_CBANK
	.align		4
        /*026c*/ 	.byte	0x04, 0x0a
        /*026e*/ 	.short	(.L_56 - .L_55)
	.align		4
.L_55:
        /*0270*/ 	.word	index@(.nv.constant0.gluon_tcgen05)
        /*0274*/ 	.short	0x0380
        /*0276*/ 	.short	0x0050


	//----- nvinfo : EIATTR_SW_WAR
	.align		4
.L_56:
        /*0278*/ 	.byte	0x04, 0x36
        /*027a*/ 	.short	(.L_58 - .L_57)
.L_57:
        /*027c*/ 	.word	0x00000008
.L_58:


//--------------------- .nv.compat                --------------------------
	.section	.nv.compat,"",@"SHT_CUDA_COMPAT_INFO"
	.align	4
        /*0000*/ 	.byte	0x02, 0x02, 0x02, 0x00, 0x02, 0x05, 0x05, 0x00, 0x02, 0x03, 0x03, 0x00, 0x02, 0x06, 0x01, 0x00


//--------------------- .nv.callgraph             --------------------------
	.section	.nv.callgraph,"",@"SHT_CUDA_CALLGRAPH"
	.align	4
	.sectionentsize	8
	.align		4
        /*0000*/ 	.word	0x00000000
	.align		4
        /*0004*/ 	.word	0xffffffff
	.align		4
        /*0008*/ 	.word	0x00000000
	.align		4
        /*000c*/ 	.word	0xfffffffe
	.align		4
        /*0010*/ 	.word	0x00000000
	.align		4
        /*0014*/ 	.word	0xfffffffd
	.align		4
        /*0018*/ 	.word	0x00000000
	.align		4
        /*001c*/ 	.word	0xfffffffc


//--------------------- .text.gluon_tcgen05       --------------------------
	.section	.text.gluon_tcgen05,"ax",@progbits
	.align	128
        .global         gluon_tcgen05
        .type           gluon_tcgen05,@function
        .size           gluon_tcgen05,(.L_x_73 - gluon_tcgen05)
        .other          gluon_tcgen05,@"STO_CUDA_ENTRY STV_DEFAULT"
gluon_tcgen05:
.text.gluon_tcgen05:
[----:B------:R-:W1:Y:S01]  /*0000*/  LDC R1, c[0x0][0x37c] ;  /* 0x0000df00ff017b82 */ /* 0x000e620000000800 */
[----:B------:R-:W2:Y:S02]  /*0010*/  S2R R0, SR_TID.X ;  /* 0x0000000000007919 */ /* 0x000ea40000002100 */
[----:B--2---:R-:W-:-:S13]  /*0020*/  ISETP.GE.U32.AND P2, PT, R0, 0x20, PT ;  /* 0x000000200000780c */ /* 0x004fda0003f46070 */
[----:B------:R-:W-:Y:S05]  /*0030*/  @P2 BRA `(.L_x_0) ;  /* 0x0000000000b82947 */ /* 0x000fea0003800000 */
[----:B------:R-:W2:Y:S01]  /*0040*/  S2UR UR6, SR_CgaCtaId ;  /* 0x00000000000679c3 */ /* 0x000ea20000008800 */
[----:B------:R-:W-:Y:S01]  /*0050*/  NOP ;  /* 0x0000000000007918 */ /* 0x000fe20000000000 */
[----:B------:R-:W-:Y:S02]  /*0060*/  UMOV UR4, 0x40 ;  /* 0x0000004000047882 */ /* 0x000fe40000000000 */
[----:B--2---:R-:W-:-:S09]  /*0070*/  ULEA UR4, UR6, UR4, 0x18 ;  /* 0x0000000406047291 */ /* 0x004fd2000f8ec0ff */
[----:B------:R-:W2:Y:S01]  /*0080*/  LDS.U8 R2, [UR4] ;  /* 0x00000004ff027984 */ /* 0x000ea20008000000 */
[----:B------:R-:W-:Y:S02]  /*0090*/  UMOV UR4, 0x400 ;  /* 0x0000040000047882 */ /* 0x000fe40000000000 */
[----:B------:R-:W-:Y:S01]  /*00a0*/  ULEA UR4, UR6, UR4, 0x18 ;  /* 0x0000000406047291 */ /* 0x000fe2000f8ec0ff */
[----:B--2---:R-:W-:-:S13]  /*00b0*/  ISETP.NE.AND P0, PT, R2, RZ, PT ;  /* 0x000000ff0200720c */ /* 0x004fda0003f05270 */
[----:B------:R-:W-:Y:S05]  /*00c0*/  @P0 BRA `(.L_x_1) ;  /* 0x00000000007c0947 */ /* 0x000fea0003800000 */
[----:B------:R-:W-:-:S13]  /*00d0*/  ELECT P0, URZ, PT ;  /* 0x0000000000ff782f */ /* 0x000fda0003800000 */
[----:B------:R-:W-:Y:S05]  /*00e0*/  @!P0 BRA `(.L_x_2) ;  /* 0x0000000000848947 */ /* 0x000fea0003800000 */
[----:B------:R-:W-:Y:S01]  /*00f0*/  UMOV UR5, 0x8 ;  /* 0x0000000800057882 */ /* 0x000fe20000000000 */
[----:B------:R-:W-:Y:S02]  /*0100*/  IMAD.MOV.U32 R5, RZ, RZ, 0x1 ;  /* 0x00000001ff057424 */ /* 0x000fe400078e00ff */
[----:B------:R-:W-:Y:S02]  /*0110*/  IMAD.MOV.U32 R3, RZ, RZ, 0xff ;  /* 0x000000ffff037424 */ /* 0x000fe400078e00ff */
[----:B------:R-:W-:Y:S04]  /*0120*/  DEPBAR.LE SB2, 0x36 ;  /* 0x0000ad800000791a */ /* 0x000fe80000000000 */
[----:B------:R-:W2:Y:S02]  /*0130*/  UTCATOMSWS.FIND_AND_SET.ALIGN UP0, UR5, UR5 ;  /* 0x00000005000575e3 */ /* 0x000ea40008000800 */
[----:B--2---:R-:W-:-:S04]  /*0140*/  PLOP3.LUT P0, PT, PT, PT, UP0, 0x80, 0x8 ;  /* 0x000000000008781c */ /* 0x004fc80003f0f008 */
[----:B------:R-:W-:-:S04]  /*0150*/  SEL R2, RZ, 0xffffffff, !P0 ;  /* 0xffffffffff027807 */ /* 0x000fc80004000000 */
[----:B------:R-:W-:Y:S01]  /*0160*/  ISETP.NE.AND P0, PT, R2, RZ, PT ;  /* 0x000000ff0200720c */ /* 0x000fe20003f05270 */
[----:B------:R-:W-:-:S12]  /*0170*/  IMAD.U32 R2, RZ, RZ, UR5 ;  /* 0x00000005ff027e24 */ /* 0x000fd8000f8e00ff */
[----:B------:R-:W-:Y:S05]  /*0180*/  @P0 BRA `(.L_x_3) ;  /* 0x0000000000240947 */ /* 0x000fea0003800000 */
.L_x_4:
[----:B------:R-:W-:Y:S05]  /*0190*/  NANOSLEEP 0x64 ;  /* 0x000000640000795d */ /* 0x000fea0003800000 */
[----:B------:R-:W-:-:S05]  /*01a0*/  UMOV UR5, 0x8 ;  /* 0x0000000800057882 */ /* 0x000fca0000000000 */
[----:B------:R-:W-:Y:S04]  /*01b0*/  DEPBAR.LE SB2, 0x36 ;  /* 0x0000ad800000791a */ /* 0x000fe80000000000 */
[----:B------:R-:W2:Y:S02]  /*01c0*/  UTCATOMSWS.FIND_AND_SET.ALIGN UP0, UR5, UR5 ;  /* 0x00000005000575e3 */ /* 0x000ea40008000800 */
[----:B--2---:R-:W-:-:S04]  /*01d0*/  PLOP3.LUT P0, PT, PT, PT, UP0, 0x80, 0x8 ;  /* 0x000000000008781c */ /* 0x004fc80003f0f008 */
[----:B------:R-:W-:-:S04]  /*01e0*/  SEL R2, RZ, 0xffffffff, !P0 ;  /* 0xffffffffff027807 */ /* 0x000fc80004000000 */
[----:B------:R-:W-:Y:S01]  /*01f0*/  ISETP.NE.AND P0, PT, R2, RZ, PT ;  /* 0x000000ff0200720c */ /* 0x000fe20003f05270 */
[----:B------:R-:W-:-:S12]  /*0200*/  IMAD.U32 R2, RZ, RZ, UR5 ;  /* 0x00000005ff027e24 */ /* 0x000fd8000f8e00ff */
[----:B------:R-:W-:Y:S05]  /*0210*/  @!P0 BRA `(.L_x_4) ;  /* 0xfffffffc00dc8947 */ /* 0x000fea000383ffff */
.L_x_3:
[C---:B------:R-:W-:Y:S01]  /*0220*/  VIADD R4, R2.reuse, 0x10 ;  /* 0x0000001002047836 */ /* 0x040fe20000000000 */
[----:B------:R-:W-:Y:S01]  /*0230*/  UMOV UR5, 0x50 ;  /* 0x0000005000057882 */ /* 0x000fe20000000000 */
[----:B------:R-:W-:Y:S01]  /*0240*/  SHF.L.U32 R3, R3, R2, RZ ;  /* 0x0000000203037219 */ /* 0x000fe200000006ff */
[----:B------:R-:W-:Y:S01]  /*0250*/  ULEA UR5, UR6, UR5, 0x18 ;  /* 0x0000000506057291 */ /* 0x000fe2000f8ec0ff */
[----:B------:R-:W-:Y:S01]  /*0260*/  IMAD.SHL.U32 R2, R2, 0x20, RZ ;  /* 0x0000002002027824 */ /* 0x000fe200078e00ff */
[----:B------:R-:W-:-:S04]  /*0270*/  SHF.L.U32 R4, R5, R4, RZ ;  /* 0x0000000405047219 */ /* 0x000fc800000006ff */
[----:B------:R-:W-:-:S05]  /*0280*/  LOP3.LUT R3, R4, R3, RZ, 0xfc, !PT ;  /* 0x0000000304037212 */ /* 0x000fca00078efcff */
[----:B------:R2:W-:Y:S04]  /*0290*/  ATOMS.OR RZ, [UR5], R3 ;  /* 0x00000003ffff798c */ /* 0x0005e8000b000005 */
[----:B------:R2:W-:Y:S01]  /*02a0*/  STS [UR4], R2 ;  /* 0x00000002ff007988 */ /* 0x0005e20008000804 */
[----:B------:R-:W-:Y:S05]  /*02b0*/  BRA `(.L_x_2) ;  /* 0x0000000000107947 */ /* 0x000fea0003800000 */
.L_x_1:
[----:B------:R-:W-:Y:S01]  /*02c0*/  IMAD.MOV.U32 R3, RZ, RZ, -0x1 ;  /* 0xffffffffff037424 */ /* 0x000fe200078e00ff */
[----:B------:R-:W-:-:S04]  /*02d0*/  MOV R2, 0x300 ;  /* 0x0000030000027802 */ /* 0x000fc80000000f00 */
[----:B------:R2:W-:Y:S03]  /*02e0*/  STS [UR4], R3 ;  /* 0x00000003ff007988 */ /* 0x0005e60008000804 */
[----:B-12---:R-:W-:Y:S05]  /*02f0*/  CALL.REL.NOINC `($__internal_1_$__cuda_sm10x_tcgen05_guardrail_trap_phase_invalid_during_alloc) ;  /* 0x0000002400307944 */ /* 0x006fea0003c00000 */
.L_x_2:
[----:B------:R-:W-:Y:S05]  /*0300*/  WARPSYNC.ALL ;  /* 0x0000000000007948 */ /* 0x000fea0003800000 */
[----:B------:R-:W-:Y:S01]  /*0310*/  NOP ;  /* 0x0000000000007918 */ /* 0x000fe20000000000 */
.L_x_0:
[----:B------:R-:W3:Y:S08]  /*0320*/  S2UR UR4, SR_CgaCtaId ;  /* 0x00000000000479c3 */ /* 0x000ef00000008800 */
[----:B------:R-:W-:Y:S01]  /*0330*/  BAR.SYNC.DEFER_BLOCKING 0x0 ;  /* 0x0000000000007b1d */ /* 0x000fe20000010000 */
[----:B------:R-:W-:-:S05]  /*0340*/  LOP3.LUT R68, R0, 0xff, RZ, 0xc0, !PT ;  /* 0x000000ff00447812 */ /* 0x000fca00078ec0ff */
[----:B------:R-:W-:Y:S02]  /*0350*/  UMOV UR10, 0x400 ;  /* 0x00000400000a7882 */ /* 0x000fe40000000000 */
[----:B------:R-:W4:Y:S08]  /*0360*/  LDC R10, c[0x0][0x3a0] ;  /* 0x0000e800ff0a7b82 */ /* 0x000f300000000800 */
[----:B------:R-:W5:Y:S01]  /*0370*/  S2UR UR14, SR_CTAID.Y ;  /* 0x00000000000e79c3 */ /* 0x000f620000002600 */
[----:B---3--:R-:W-:-:S09]  /*0380*/  ULEA UR10, UR4, UR10, 0x18 ;  /* 0x0000000a040a7291 */ /* 0x008fd2000f8ec0ff */
[----:B--2---:R-:W2:Y:S01]  /*0390*/  LDS R3, [UR10] ;  /* 0x0000000aff037984 */ /* 0x004ea20008000800 */
[----:B------:R-:W-:Y:S06]  /*03a0*/  BAR.SYNC.DEFER_BLOCKING 0x0 ;  /* 0x0000000000007b1d */ /* 0x000fec0000010000 */
[----:B------:R-:W-:Y:S05]  /*03b0*/  @P2 BRA `(.L_x_5) ;  /* 0x0000000000182947 */ /* 0x000fea0003800000 */
[----:B------:R-:W-:Y:S01]  /*03c0*/  ELECT P0, URZ, PT ;  /* 0x0000000000ff782f */ /* 0x000fe20003800000 */
[----:B------:R-:W-:Y:S01]  /*03d0*/  IMAD.MOV.U32 R2, RZ, RZ, 0x1 ;  /* 0x00000001ff027424 */ /* 0x000fe200078e00ff */
[----:B------:R-:W-:Y:S01]  /*03e0*/  UMOV UR5, 0x40 ;  /* 0x0000004000057882 */ /* 0x000fe20000000000 */
[----:B------:R-:W-:Y:S01]  /*03f0*/  UVIRTCOUNT.DEALLOC.SMPOOL 0x80 ;  /* 0x000000800000784c */ /* 0x000fe20000000000 */
[----:B------:R-:W-:-:S09]  /*0400*/  ULEA UR5, UR4, UR5, 0x18 ;  /* 0x0000000504057291 */ /* 0x000fd2000f8ec0ff */
[----:B------:R3:W-:Y:S03]  /*0410*/  @P0 STS.U8 [UR5], R2 ;  /* 0x00000002ff000988 */ /* 0x0007e60008000005 */
.L_x_5:
[----:B------:R-:W3:Y:S01]  /*0420*/  S2UR UR4, SR_CTAID.Z ;  /* 0x00000000000479c3 */ /* 0x000ee20000002700 */
[----:B------:R-:W5:Y:S01]  /*0430*/  LDCU UR5, c[0x0][0x370] ;  /* 0x00006e00ff0577ac */ /* 0x000f620008000800 */
[----:B------:R-:W-:Y:S01]  /*0440*/  ISETP.GE.U32.AND P0, PT, R68, 0x20, PT ;  /* 0x000000204400780c */ /* 0x000fe20003f06070 */
[----:B----4-:R-:W-:Y:S01]  /*0450*/  VIADD R5, R10, 0xffffffff ;  /* 0xffffffff0a057836 */ /* 0x010fe20000000000 */
[C---:B------:R-:W-:Y:S01]  /*0460*/  ISETP.NE.U32.AND P3, PT, R68.reuse, RZ, PT ;  /* 0x000000ff4400720c */ /* 0x040fe20003f65070 */
[----:B------:R-:W3:Y:S01]  /*0470*/  LDCU UR6, c[0x0][0x374] ;  /* 0x00006e80ff0677ac */ /* 0x000ee20008000800 */
[----:B------:R-:W-:Y:S01]  /*0480*/  LEA R4, R68, UR10, 0x2 ;  /* 0x0000000a44047c11 */ /* 0x000fe2000f8e10ff */
[----:B------:R-:W-:Y:S01]  /*0490*/  BSSY.RECONVERGENT B0, `(.L_x_6) ;  /* 0x0000015000007945 */ /* 0x000fe20003800200 */
[----:B------:R-:W5:Y:S01]  /*04a0*/  S2UR UR27, SR_CTAID.X ;  /* 0x00000000001b79c3 */ /* 0x000f620000002500 */
[----:B------:R-:W4:Y:S01]  /*04b0*/  LDCU.64 UR12, c[0x0][0x3c0] ;  /* 0x00007800ff0c77ac */ /* 0x000f220008000a00 */
[----:B--2---:R-:W-:-:S05]  /*04c0*/  R2UR UR32, R3 ;  /* 0x00000000032072ca */ /* 0x004fca00000e0000 */
[----:B------:R2:W-:Y:S01]  /*04d0*/  @!P0 STS [R4], RZ ;  /* 0x000000ff04008388 */ /* 0x0005e20000000800 */
[----:B------:R-:W1:Y:S01]  /*04e0*/  LDC R6, c[0x0][0x398] ;  /* 0x0000e600ff067b82 */ /* 0x000e620000000800 */
[----:B------:R-:W-:Y:S02]  /*04f0*/  NOP ;  /* 0x0000000000007918 */ /* 0x000fe40000000000 */
[----:B------:R2:W-:Y:S01]  /*0500*/  @!P3 STS [UR10+0x20], R5 ;  /* 0x00002005ff00b988 */ /* 0x0005e2000800080a */
[----:B---3-5:R-:W-:-:S04]  /*0510*/  UIMAD UR4, UR4, UR6, UR14 ;  /* 0x00000006040472a4 */ /* 0x028fc8000f8e020e */
[----:B------:R-:W-:-:S04]  /*0520*/  UIMAD UR4, UR4, UR5, UR27 ;  /* 0x00000005040472a4 */ /* 0x000fc8000f8e021b */
[----:B------:R-:W-:-:S04]  /*0530*/  UIMAD UR4, UR4, 0x180, URZ ;  /* 0x00000180040478a4 */ /* 0x000fc8000f8e02ff */
[----:B----4-:R-:W-:Y:S01]  /*0540*/  UIADD3 UR8, UP0, UPT, UR4, UR12, URZ ;  /* 0x0000000c04087290 */ /* 0x010fe2000ff1e0ff */
[----:B-1----:R-:W-:-:S03]  /*0550*/  VIADD R6, R6, 0xffffffff ;  /* 0xffffffff06067836 */ /* 0x002fc60000000000 */
[----:B------:R-:W-:Y:S01]  /*0560*/  ULEA.HI.X.SX32 UR9, UR4, UR13, 0x1, UP0 ;  /* 0x0000000d04097291 */ /* 0x000fe200080f0eff */
[----:B--2---:R-:W-:Y:S11]  /*0570*/  @P3 BRA `(.L_x_7) ;  /* 0x0000000000183947 */ /* 0x004ff60003800000 */
[----:B------:R-:W1:Y:S01]  /*0580*/  LDS R2, [UR10+0x8] ;  /* 0x0000080aff027984 */ /* 0x000e620008000800 */
[----:B------:R-:W2:Y:S01]  /*0590*/  LDC.64 R8, c[0x0][0x380] ;  /* 0x0000e000ff087b82 */ /* 0x000ea20000000a00 */
[----:B------:R-:W-:Y:S02]  /*05a0*/  IMAD.MOV.U32 R3, RZ, RZ, 0x70 ;  /* 0x00000070ff037424 */ /* 0x000fe400078e00ff */
[----:B--2---:R2:W-:Y:S03]  /*05b0*/  STS.64 [UR10], R8 ;  /* 0x00000008ff007988 */ /* 0x0045e60008000a0a */
[----:B-1----:R-:W-:-:S05]  /*05c0*/  LOP3.LUT R2, R2, 0x10, R3, 0xd8, !PT ;  /* 0x0000001002027812 */ /* 0x002fca00078ed803 */
[----:B------:R2:W-:Y:S02]  /*05d0*/  STS [UR10+0x8], R2 ;  /* 0x00000802ff007988 */ /* 0x0005e4000800080a */
.L_x_7:
[----:B------:R-:W-:Y:S05]  /*05e0*/  BSYNC.RECONVERGENT B0 ;  /* 0x0000000000007941 */ /* 0x000fea0003800200 */
.L_x_6:
[----:B------:R-:W-:Y:S04]  /*05f0*/  BSSY.RECONVERGENT B0, `(.L_x_8) ;  /* 0x000000a000007945 */ /* 0x000fe80003800200 */
[----:B------:R-:W-:Y:S05]  /*0600*/  @P3 BRA `(.L_x_9) ;  /* 0x0000000000203947 */ /* 0x000fea0003800000 */
[----:B--2---:R-:W1:Y:S01]  /*0610*/  LDS R2, [UR10+0x34] ;  /* 0x0000340aff027984 */ /* 0x004e620008000800 */
[----:B------:R-:W-:Y:S02]  /*0620*/  IMAD.MOV.U32 R3, RZ, RZ, 0x7f000000 ;  /* 0x7f000000ff037424 */ /* 0x000fe400078e00ff */
[----:B------:R-:W-:Y:S01]  /*0630*/  @!P3 IMAD.MOV.U32 R7, RZ, RZ, 0x3f ;  /* 0x0000003fff07b424 */ /* 0x000fe200078e00ff */
[----:B------:R-:W2:Y:S02]  /*0640*/  @!P3 LDS R8, [UR10+0x38] ;  /* 0x0000380aff08b984 */ /* 0x000ea40008000800 */
[----:B-1----:R-:W-:Y:S02]  /*0650*/  LOP3.LUT R2, R2, 0xff000000, R3, 0xb8, !PT ;  /* 0xff00000002027812 */ /* 0x002fe400078eb803 */
[----:B--2---:R-:W-:-:S03]  /*0660*/  @!P3 LOP3.LUT R3, R8, 0xff, R7, 0xb8, !PT ;  /* 0x000000ff0803b812 */ /* 0x004fc600078eb807 */
[----:B------:R1:W-:Y:S04]  /*0670*/  STS [UR10+0x34], R2 ;  /* 0x00003402ff007988 */ /* 0x0003e8000800080a */
[----:B------:R1:W-:Y:S02]  /*0680*/  @!P3 STS [UR10+0x38], R3 ;  /* 0x00003803ff00b988 */ /* 0x0003e4000800080a */
.L_x_9:
[----:B------:R-:W-:Y:S05]  /*0690*/  BSYNC.RECONVERGENT B0 ;  /* 0x0000000000007941 */ /* 0x000fea0003800200 */
.L_x_8:
[----:B------:R-:W-:Y:S04]  /*06a0*/  BSSY.RECONVERGENT B0, `(.L_x_10) ;  /* 0x000000a000007945 */ /* 0x000fe80003800200 */
[----:B------:R-:W-:Y:S05]  /*06b0*/  @P3 BRA `(.L_x_11) ;  /* 0x0000000000203947 */ /* 0x000fea0003800000 */
[----:B-12---:R-:W1:Y:S01]  /*06c0*/  LDS R2, [UR10+0x1c] ;  /* 0x00001c0aff027984 */ /* 0x006e620008000800 */
[----:B------:R-:W2:Y:S03]  /*06d0*/  LDC.64 R8, c[0x0][0x3a8] ;  /* 0x0000ea00ff087b82 */ /* 0x000ea60000000a00 */
[----:B------:R3:W-:Y:S01]  /*06e0*/  STS [UR10+0x24], R6 ;  /* 0x00002406ff007988 */ /* 0x0007e2000800080a */
[--C-:B--2---:R-:W-:Y:S02]  /*06f0*/  SHF.R.U32.HI R7, RZ, 0x4, R9.reuse ;  /* 0x00000004ff077819 */ /* 0x104fe40000011609 */
[----:B------:R-:W-:-:S05]  /*0700*/  SHF.R.U64 R3, R8, 0x4, R9 ;  /* 0x0000000408037819 */ /* 0x000fca0000001209 */
[----:B------:R3:W-:Y:S01]  /*0710*/  STS [UR10+0xc], R3 ;  /* 0x00000c03ff007988 */ /* 0x0007e2000800080a */
[----:B-1----:R-:W-:-:S05]  /*0720*/  LOP3.LUT R2, R2, 0xf, R7, 0xb8, !PT ;  /* 0x0000000f02027812 */ /* 0x002fca00078eb807 */
[----:B------:R3:W-:Y:S02]  /*0730*/  STS [UR10+0x1c], R2 ;  /* 0x00001c02ff007988 */ /* 0x0007e4000800080a */
.L_x_11:
[----:B------:R-:W-:Y:S05]  /*0740*/  BSYNC.RECONVERGENT B0 ;  /* 0x0000000000007941 */ /* 0x000fea0003800200 */
.L_x_10:
[----:B------:R-:W-:Y:S04]  /*0750*/  BSSY.RECONVERGENT B1, `(.L_x_12) ;  /* 0x000001d000017945 */ /* 0x000fe80003800200 */
[----:B------:R-:W-:Y:S04]  /*0760*/  BSSY.RELIABLE B0, `(.L_x_13) ;  /* 0x0000018000007945 */ /* 0x000fe80003800100 */
[----:B------:R-:W-:Y:S05]  /*0770*/  @P3 BRA `(.L_x_14) ;  /* 0x00000000001c3947 */ /* 0x000fea0003800000 */
[----:B-123--:R-:W1:Y:S02]  /*0780*/  LDS R2, [UR10+0x34] ;  /* 0x0000340aff027984 */ /* 0x00ee640008000800 */
[----:B-1----:R-:W-:-:S05]  /*0790*/  LOP3.LUT R2, R2, 0x7, RZ, 0xb8, !PT ;  /* 0x0000000702027812 */ /* 0x002fca00078eb8ff */
[----:B------:R1:W-:Y:S01]  /*07a0*/  STS [UR10+0x34], R2 ;  /* 0x00003402ff007988 */ /* 0x0003e2000800080a */
[----:B------:R-:W-:Y:S05]  /*07b0*/  @P3 BRA `(.L_x_15) ;  /* 0x00000000001c3947 */ /* 0x000fea0003800000 */
[----:B-1----:R-:W1:Y:S02]  /*07c0*/  LDS R2, [UR10+0x34] ;  /* 0x0000340aff027984 */ /* 0x002e640008000800 */
[----:B-1----:R-:W-:-:S05]  /*07d0*/  LOP3.LUT R2, R2, 0x38, RZ, 0xb8, !PT ;  /* 0x0000003802027812 */ /* 0x002fca00078eb8ff */
[----:B------:R4:W-:Y:S02]  /*07e0*/  STS [UR10+0x34], R2 ;  /* 0x00003402ff007988 */ /* 0x0009e4000800080a */
.L_x_14:
[----:B------:R-:W-:Y:S05]  /*07f0*/  @P3 BRA `(.L_x_16) ;  /* 0x00000000001c3947 */ /* 0x000fea0003800000 */
[----:B-1234-:R-:W1:Y:S02]  /*0800*/  LDS R2, [UR10+0x8] ;  /* 0x0000080aff027984 */ /* 0x01ee640008000800 */
[----:B-1----:R-:W-:-:S05]  /*0810*/  LOP3.LUT R2, R2, 0x780, RZ, 0xb8, !PT ;  /* 0x0000078002027812 */ /* 0x002fca00078eb8ff */
[----:B------:R2:W-:Y:S02]  /*0820*/  STS [UR10+0x8], R2 ;  /* 0x00000802ff007988 */ /* 0x0005e4000800080a */
.L_x_15:
[----:B------:R-:W-:Y:S05]  /*0830*/  @P3 BRA `(.L_x_17) ;  /* 0x0000000000283947 */ /* 0x000fea0003800000 */
[----:B-12---:R-:W1:Y:S02]  /*0840*/  LDS R2, [UR10+0x8] ;  /* 0x0000080aff027984 */ /* 0x006e640008000800 */
[----:B-1----:R-:W-:-:S05]  /*0850*/  LOP3.LUT R2, R2, 0x1800, RZ, 0xb8, !PT ;  /* 0x0000180002027812 */ /* 0x002fca00078eb8ff */
[----:B------:R5:W-:Y:S02]  /*0860*/  STS [UR10+0x8], R2 ;  /* 0x00000802ff007988 */ /* 0x000be4000800080a */
.L_x_16:
[----:B------:R-:W-:Y:S05]  /*0870*/  @P3 BREAK.RELIABLE B0 ;  /* 0x0000000000003942 */ /* 0x000fea0003800100 */
[----:B------:R-:W-:Y:S05]  /*0880*/  @P3 BRA `(.L_x_18) ;  /* 0x0000000000243947 */ /* 0x000fea0003800000 */
[----:B-1-3--:R-:W1:Y:S01]  /*0890*/  LDS R3, [UR10+0x8] ;  /* 0x0000080aff037984 */ /* 0x00ae620008000800 */
[----:B--2-45:R-:W-:-:S05]  /*08a0*/  IMAD.MOV.U32 R2, RZ, RZ, 0x6000 ;  /* 0x00006000ff027424 */ /* 0x034fca00078e00ff */
[----:B-1----:R-:W-:-:S04]  /*08b0*/  LOP3.LUT R2, R3, 0x6000, R2, 0xd8, !PT ;  /* 0x0000600003027812 */ /* 0x002fc800078ed802 */
[----:B------:R-:W-:-:S05]  /*08c0*/  LOP3.LUT R2, R2, 0x400000, RZ, 0xb8, !PT ;  /* 0x0040000002027812 */ /* 0x000fca00078eb8ff */
[----:B------:R3:W-:Y:S02]  /*08d0*/  STS [UR10+0x8], R2 ;  /* 0x00000802ff007988 */ /* 0x0007e4000800080a */
.L_x_17:
[----:B------:R-:W-:Y:S05]  /*08e0*/  BSYNC.RELIABLE B0 ;  /* 0x0000000000007941 */ /* 0x000fea0003800100 */
.L_x_13:
[----:B-123--:R-:W1:Y:S02]  /*08f0*/  @!P3 LDS R2, [UR10+0x8] ;  /* 0x0000080aff02b984 */ /* 0x00ee640008000800 */
[----:B-1----:R-:W-:-:S05]  /*0900*/  @!P3 LOP3.LUT R2, R2, 0x8000, RZ, 0xb8, !PT ;  /* 0x000080000202b812 */ /* 0x002fca00078eb8ff */
[----:B------:R1:W-:Y:S02]  /*0910*/  @!P3 STS [UR10+0x8], R2 ;  /* 0x00000802ff00b988 */ /* 0x0003e4000800080a */
.L_x_18:
[----:B------:R-:W-:Y:S05]  /*0920*/  BSYNC.RECONVERGENT B1 ;  /* 0x0000000000017941 */ /* 0x000fea0003800200 */
.L_x_12:
[----:B------:R-:W-:Y:S05]  /*0930*/  WARPSYNC.ALL ;  /* 0x0000000000007948 */ /* 0x000fea0003800000 */
[----:B------:R-:W-:Y:S01]  /*0940*/  NOP ;  /* 0x0000000000007918 */ /* 0x000fe20000000000 */
[----:B------:R-:W1:Y:S02]  /*0950*/  LDC R7, c[0x0][0x39c] ;  /* 0x0000e700ff077b82 */ /* 0x000e640000000800 */
[----:B-1----:R-:W-:Y:S01]  /*0960*/  VIADD R7, R7, 0xffffffff ;  /* 0xffffffff07077836 */ /* 0x002fe20000000000 */
[----:B------:R-:W-:Y:S06]  /*0970*/  @P0 BRA `(.L_x_19) ;  /* 0x0000000000300947 */ /* 0x000fec0003800000 */
[----:B--2345:R-:W1:Y:S01]  /*0980*/  S2R R2, SR_LANEID ;  /* 0x0000000000027919 */ /* 0x03ce620000000000 */
[----:B------:R-:W-:Y:S05]  /*0990*/  WARPSYNC.ALL ;  /* 0x0000000000007948 */ /* 0x000fea0003800000 */
[----:B------:R-:W-:Y:S01]  /*09a0*/  NOP ;  /* 0x0000000000007918 */ /* 0x000fe20000000000 */
[----:B-1----:R-:W-:-:S05]  /*09b0*/  IMAD.SHL.U32 R8, R2, 0x4, RZ ;  /* 0x0000000402087824 */ /* 0x002fca00078e00ff */
[----:B------:R-:W1:Y:S01]  /*09c0*/  LDS R9, [R8+UR10] ;  /* 0x0000000a08097984 */ /* 0x000e620008000800 */
[----:B------:R-:W-:-:S05]  /*09d0*/  IADD3 R2, P1, PT, R8, UR8, RZ ;  /* 0x0000000808027c10 */ /* 0x000fca000ff3e0ff */
[----:B------:R-:W-:-:S05]  /*09e0*/  IMAD.X R3, RZ, RZ, UR9, P1 ;  /* 0x00000009ff037e24 */ /* 0x000fca00088e06ff */
[----:B-1----:R1:W2:Y:S01]  /*09f0*/  ATOMG.E.EXCH.STRONG.GPU PT, RZ, [R2], R9 ;  /* 0x0000000902ff73a8 */ /* 0x0022a200041ee100 */
[----:B------:R-:W-:-:S04]  /*0a00*/  DEPBAR {5,4,3,2,1,0} ;  /* 0x0000003f0000791a */ /* 0x000fc80000000000 */
[----:B------:R-:W3:Y:S02]  /*0a10*/  CCTL.E.C.LDCU.IV.DEEP [UR8] ;  /* 0x0000000008007540 */ /* 0x000ee40009c08000 */
[----:B---3--:R1:W-:Y:S01]  /*0a20*/  UTMACCTL.IV [UR8] ;  /* 0x00000000080079b9 */ /* 0x0083e20008000000 */
[----:B------:R-:W-:Y:S01]  /*0a30*/  NOP ;  /* 0x0000000000007918 */ /* 0x000fe20000000000 */
.L_x_19:
[----:B------:R-:W-:Y:S05]  /*0a40*/  @P0 BRA `(.L_x_20) ;  /* 0x00000000000c0947 */ /* 0x000fea0003800000 */
[----:B------:R0:W-:Y:S01]  /*0a50*/  UTMACMDFLUSH ;  /* 0x00000000000079b7 */ /* 0x0001e20000000000 */
[----:B------:R-:W-:Y:S05]  /*0a60*/  @P0 BRA `(.L_x_20) ;  /* 0x0000000000040947 */ /* 0x000fea0003800000 */
[----:B------:R-:W-:-:S04]  /*0a70*/  DEPBAR.LE SB0, 0x0 ;  /* 0x000080000000791a */ /* 0x000fc80000000000 */
.L_x_20:
[----:B------:R-:W-:Y:S05]  /*0a80*/  WARPSYNC.ALL ;  /* 0x0000000000007948 */ /* 0x000fea0003800000 */
[----:B------:R-:W-:Y:S01]  /*0a90*/  NOP ;  /* 0x0000000000007918 */ /* 0x000fe20000000000 */
[----:B--2---:R-:W-:Y:S06]  /*0aa0*/  BAR.SYNC.DEFER_BLOCKING 0x0 ;  /* 0x0000000000007b1d */ /* 0x004fec0000010000 */
[----:B------:R-:W-:Y:S02]  /*0ab0*/  BSSY.RECONVERGENT B1, `(.L_x_21) ;  /* 0x000000b000017945 */ /* 0x000fe40003800200 */
[----:B------:R-:W-:Y:S06]  /*0ac0*/  BAR.SYNC.DEFER_BLOCKING 0x0 ;  /* 0x0000000000007b1d */ /* 0x000fec0000010000 */
[----:B------:R2:W-:Y:S01]  /*0ad0*/  @!P0 STS [R4], RZ ;  /* 0x000000ff04008388 */ /* 0x0005e20000000800 */
[----:B------:R-:W-:Y:S01]  /*0ae0*/  NOP ;  /* 0x0000000000007918 */ /* 0x000fe20000000000 */
[----:B------:R-:W-:Y:S05]  /*0af0*/  @P3 BRA `(.L_x_22) ;  /* 0x0000000000183947 */ /* 0x000fea0003800000 */
[----:B-1-345:R-:W1:Y:S01]  /*0b00*/  LDS R2, [UR10+0x8] ;  /* 0x0000080aff027984 */ /* 0x03ae620008000800 */
[----:B------:R-:W3:Y:S01]  /*0b10*/  LDC.64 R8, c[0x0][0x388] ;  /* 0x0000e200ff087b82 */ /* 0x000ee20000000a00 */
[----:B------:R-:W-:Y:S02]  /*0b20*/  IMAD.MOV.U32 R3, RZ, RZ, 0x70 ;  /* 0x00000070ff037424 */ /* 0x000fe400078e00ff */
[----:B---3--:R3:W-:Y:S03]  /*0b30*/  STS.64 [UR10], R8 ;  /* 0x00000008ff007988 */ /* 0x0087e60008000a0a */
[----:B-1----:R-:W-:-:S05]  /*0b40*/  LOP3.LUT R2, R2, 0x10, R3, 0xd8, !PT ;  /* 0x0000001002027812 */ /* 0x002fca00078ed803 */
[----:B------:R3:W-:Y:S02]  /*0b50*/  STS [UR10+0x8], R2 ;  /* 0x00000802ff007988 */ /* 0x0007e4000800080a */
.L_x_22:
[----:B-1----:R-:W-:Y:S05]  /*0b60*/  BSYNC.RECONVERGENT B1 ;  /* 0x0000000000017941 */ /* 0x002fea0003800200 */
.L_x_21:
[----:B------:R-:W-:Y:S04]  /*0b70*/  BSSY.RECONVERGENT B1, `(.L_x_23) ;  /* 0x000000a000017945 */ /* 0x000fe80003800200 */
[----:B------:R-:W-:Y:S05]  /*0b80*/  @P3 BRA `(.L_x_24) ;  /* 0x0000000000203947 */ /* 0x000fea0003800000 */
[----:B---345:R-:W1:Y:S01]  /*0b90*/  LDS R2, [UR10+0x34] ;  /* 0x0000340aff027984 */ /* 0x038e620008000800 */
[----:B------:R-:W-:Y:S02]  /*0ba0*/  IMAD.MOV.U32 R9, RZ, RZ, 0x7f000000 ;  /* 0x7f000000ff097424 */ /* 0x000fe400078e00ff */
[----:B------:R-:W-:Y:S01]  /*0bb0*/  @!P3 IMAD.MOV.U32 R3, RZ, RZ, 0x7f ;  /* 0x0000007fff03b424 */ /* 0x000fe200078e00ff */
[----:B------:R-:W3:Y:S02]  /*0bc0*/  @!P3 LDS R8, [UR10+0x38] ;  /* 0x0000380aff08b984 */ /* 0x000ee40008000800 */
[----:B-1----:R-:W-:Y:S02]  /*0bd0*/  LOP3.LUT R2, R2, 0xff000000, R9, 0xb8, !PT ;  /* 0xff00000002027812 */ /* 0x002fe400078eb809 */
[----:B---3--:R-:W-:-:S03]  /*0be0*/  @!P3 LOP3.LUT R3, R8, 0xff, R3, 0xb8, !PT ;  /* 0x000000ff0803b812 */ /* 0x008fc600078eb803 */
[----:B------:R1:W-:Y:S04]  /*0bf0*/  STS [UR10+0x34], R2 ;  /* 0x00003402ff007988 */ /* 0x0003e8000800080a */
[----:B------:R1:W-:Y:S02]  /*0c00*/  @!P3 STS [UR10+0x38], R3 ;  /* 0x00003803ff00b988 */ /* 0x0003e4000800080a */
.L_x_24:
[----:B------:R-:W-:Y:S05]  /*0c10*/  BSYNC.RECONVERGENT B1 ;  /* 0x0000000000017941 */ /* 0x000fea0003800200 */
.L_x_23:
[----:B------:R-:W-:Y:S04]  /*0c20*/  BSSY.RECONVERGENT B1, `(.L_x_25) ;  /* 0x0000004000017945 */ /* 0x000fe80003800200 */
[----:B------:R-:W-:Y:S05]  /*0c30*/  @P3 BRA `(.L_x_26) ;  /* 0x0000000000083947 */ /* 0x000fea0003800000 */
[----:B------:R1:W-:Y:S04]  /*0c40*/  STS [UR10+0x24], R5 ;  /* 0x00002405ff007988 */ /* 0x0003e8000800080a */
[----:B------:R1:W-:Y:S02]  /*0c50*/  STS [UR10+0x20], R7 ;  /* 0x00002007ff007988 */ /* 0x0003e4000800080a */
.L_x_26:
[----:B------:R-:W-:Y:S05]  /*0c60*/  BSYNC.RECONVERGENT B1 ;  /* 0x0000000000017941 */ /* 0x000fea0003800200 */
.L_x_25:
[----:B------:R-:W-:Y:S04]  /*0c70*/  BSSY.RECONVERGENT B2, `(.L_x_27) ;  /* 0x0000025000027945 */ /* 0x000fe80003800200 */
[----:B------:R-:W-:Y:S04]  /*0c80*/  BSSY.RELIABLE B1, `(.L_x_28) ;  /* 0x0000020000017945 */ /* 0x000fe80003800100 */
[----:B------:R-:W-:Y:S05]  /*0c90*/  @P3 BRA `(.L_x_29) ;  /* 0x00000000002c3947 */ /* 0x000fea0003800000 */
[----:B-1-345:R-:W1:Y:S01]  /*0ca0*/  LDS R2, [UR10+0x1c] ;  /* 0x00001c0aff027984 */ /* 0x03ae620008000800 */
[----:B------:R-:W3:Y:S02]  /*0cb0*/  LDC.64 R8, c[0x0][0x3b0] ;  /* 0x0000ec00ff087b82 */ /* 0x000ee40000000a00 */
[--C-:B---3--:R-:W-:Y:S02]  /*0cc0*/  SHF.R.U32.HI R5, RZ, 0x4, R9.reuse ;  /* 0x00000004ff057819 */ /* 0x108fe40000011609 */
[----:B------:R-:W-:-:S05]  /*0cd0*/  SHF.R.U64 R3, R8, 0x4, R9 ;  /* 0x0000000408037819 */ /* 0x000fca0000001209 */
[----:B------:R3:W-:Y:S01]  /*0ce0*/  STS [UR10+0xc], R3 ;  /* 0x00000c03ff007988 */ /* 0x0007e2000800080a */
[----:B-1----:R-:W-:-:S05]  /*0cf0*/  LOP3.LUT R2, R2, 0xf, R5, 0xb8, !PT ;  /* 0x0000000f02027812 */ /* 0x002fca00078eb805 */
[----:B------:R3:W-:Y:S01]  /*0d00*/  STS [UR10+0x1c], R2 ;  /* 0x00001c02ff007988 */ /* 0x0007e2000800080a */
[----:B------:R-:W-:Y:S05]  /*0d10*/  @P3 BRA `(.L_x_30) ;  /* 0x00000000001c3947 */ /* 0x000fea0003800000 */
[----:B---3--:R-:W1:Y:S02]  /*0d20*/  LDS R2, [UR10+0x34] ;  /* 0x0000340aff027984 */ /* 0x008e640008000800 */
[----:B-1----:R-:W-:-:S05]  /*0d30*/  LOP3.LUT R2, R2, 0x7, RZ, 0xb8, !PT ;  /* 0x0000000702027812 */ /* 0x002fca00078eb8ff */
[----:B------:R1:W-:Y:S02]  /*0d40*/  STS [UR10+0x34], R2 ;  /* 0x00003402ff007988 */ /* 0x0003e4000800080a */
.L_x_29:
[----:B------:R-:W-:Y:S05]  /*0d50*/  @P3 BRA `(.L_x_31) ;  /* 0x00000000001c3947 */ /* 0x000fea0003800000 */
[----:B-1-345:R-:W1:Y:S02]  /*0d60*/  LDS R2, [UR10+0x34] ;  /* 0x0000340aff027984 */ /* 0x03ae640008000800 */
[----:B-1----:R-:W-:-:S05]  /*0d70*/  LOP3.LUT R2, R2, 0x38, RZ, 0xb8, !PT ;  /* 0x0000003802027812 */ /* 0x002fca00078eb8ff */
[----:B------:R1:W-:Y:S02]  /*0d80*/  STS [UR10+0x34], R2 ;  /* 0x00003402ff007988 */ /* 0x0003e4000800080a */
.L_x_30:
[----:B------:R-:W-:Y:S05]  /*0d90*/  @P3 BRA `(.L_x_32) ;  /* 0x00000000001c3947 */ /* 0x000fea0003800000 */
[----:B-1-3--:R-:W1:Y:S02]  /*0da0*/  LDS R2, [UR10+0x8] ;  /* 0x0000080aff027984 */ /* 0x00ae640008000800 */
[----:B-1----:R-:W-:-:S05]  /*0db0*/  LOP3.LUT R2, R2, 0x780, RZ, 0xb8, !PT ;  /* 0x0000078002027812 */ /* 0x002fca00078eb8ff */
[----:B------:R1:W-:Y:S02]  /*0dc0*/  STS [UR10+0x8], R2 ;  /* 0x00000802ff007988 */ /* 0x0003e4000800080a */
.L_x_31:
[----:B------:R-:W-:Y:S05]  /*0dd0*/  @P3 BRA `(.L_x_33) ;  /* 0x0000000000283947 */ /* 0x000fea0003800000 */
[----:B-1-345:R-:W1:Y:S02]  /*0de0*/  LDS R2, [UR10+0x8] ;  /* 0x0000080aff027984 */ /* 0x03ae640008000800 */
[----:B-1----:R-:W-:-:S05]  /*0df0*/  LOP3.LUT R2, R2, 0x1800, RZ, 0xb8, !PT ;  /* 0x0000180002027812 */ /* 0x002fca00078eb8ff */
[----:B------:R4:W-:Y:S02]  /*0e00*/  STS [UR10+0x8], R2 ;  /* 0x00000802ff007988 */ /* 0x0009e4000800080a */
.L_x_32:
[----:B------:R-:W-:Y:S05]  /*0e10*/  @P3 BREAK.RELIABLE B1 ;  /* 0x0000000000013942 */ /* 0x000fea0003800100 */
[----:B------:R-:W-:Y:S05]  /*0e20*/  @P3 BRA `(.L_x_34) ;  /* 0x0000000000243947 */ /* 0x000fea0003800000 */
[----:B-1-34-:R-:W1:Y:S01]  /*0e30*/  LDS R2, [UR10+0x8] ;  /* 0x0000080aff027984 */ /* 0x01ae620008000800 */
[----:B------:R-:W-:-:S05]  /*0e40*/  IMAD.MOV.U32 R3, RZ, RZ, 0x6000 ;  /* 0x00006000ff037424 */ /* 0x000fca00078e00ff */
[----:B-1----:R-:W-:-:S04]  /*0e50*/  LOP3.LUT R2, R2, 0x6000, R3, 0xd8, !PT ;  /* 0x0000600002027812 */ /* 0x002fc800078ed803 */
[----:B------:R-:W-:-:S05]  /*0e60*/  LOP3.LUT R2, R2, 0x400000, RZ, 0xb8, !PT ;  /* 0x0040000002027812 */ /* 0x000fca00078eb8ff */
[----:B------:R1:W-:Y:S02]  /*0e70*/  STS [UR10+0x8], R2 ;  /* 0x00000802ff007988 */ /* 0x0003e4000800080a */
.L_x_33:
[----:B------:R-:W-:Y:S05]  /*0e80*/  BSYNC.RELIABLE B1 ;  /* 0x0000000000017941 */ /* 0x000fea0003800100 */
.L_x_28:
[----:B-1-345:R-:W1:Y:S02]  /*0e90*/  @!P3 LDS R2, [UR10+0x8] ;  /* 0x0000080aff02b984 */ /* 0x03ae640008000800 */
[----:B-1----:R-:W-:-:S05]  /*0ea0*/  @!P3 LOP3.LUT R2, R2, 0x8000, RZ, 0xb8, !PT ;  /* 0x000080000202b812 */ /* 0x002fca00078eb8ff */
[----:B------:R5:W-:Y:S02]  /*0eb0*/  @!P3 STS [UR10+0x8], R2 ;  /* 0x00000802ff00b988 */ /* 0x000be4000800080a */
.L_x_34:
[----:B------:R-:W-:Y:S05]  /*0ec0*/  BSYNC.RECONVERGENT B2 ;  /* 0x0000000000027941 */ /* 0x000fea0003800200 */
.L_x_27:
[----:B------:R-:W-:Y:S05]  /*0ed0*/  WARPSYNC.ALL ;  /* 0x0000000000007948 */ /* 0x000fea0003800000 */
[----:B------:R-:W-:Y:S01]  /*0ee0*/  NOP ;  /* 0x0000000000007918 */ /* 0x000fe20000000000 */
[----:B------:R-:W-:-:S04]  /*0ef0*/  UIADD3 UR5, UPT, UPT, UR4, 0x80, URZ ;  /* 0x0000008004057890 */ /* 0x000fc8000fffe0ff */
[----:B------:R-:W-:-:S04]  /*0f00*/  UIADD3 UR6, UP0, UPT, UR5, UR12, URZ ;  /* 0x0000000c05067290 */ /* 0x000fc8000ff1e0ff */
[----:B------:R-:W-:Y:S01]  /*0f10*/  ULEA.HI.X.SX32 UR7, UR5, UR13, 0x1, UP0 ;  /* 0x0000000d05077291 */ /* 0x000fe200080f0eff */
[----:B------:R-:W-:Y:S11]  /*0f20*/  @P0 BRA `(.L_x_35) ;  /* 0x0000000000300947 */ /* 0x000ff60003800000 */
[----:B-1-345:R-:W1:Y:S01]  /*0f30*/  S2R R2, SR_LANEID ;  /* 0x0000000000027919 */ /* 0x03ae620000000000 */
[----:B------:R-:W-:Y:S05]  /*0f40*/  WARPSYNC.ALL ;  /* 0x0000000000007948 */ /* 0x000fea0003800000 */
[----:B------:R-:W-:Y:S01]  /*0f50*/  NOP ;  /* 0x0000000000007918 */ /* 0x000fe20000000000 */
[----:B-1----:R-:W-:-:S05]  /*0f60*/  IMAD.SHL.U32 R8, R2, 0x4, RZ ;  /* 0x0000000402087824 */ /* 0x002fca00078e00ff */
[----:B------:R-:W1:Y:S01]  /*0f70*/  LDS R5, [R8+UR10] ;  /* 0x0000000a08057984 */ /* 0x000e620008000800 */
[----:B------:R-:W-:-:S05]  /*0f80*/  IADD3 R2, P1, PT, R8, UR6, RZ ;  /* 0x0000000608027c10 */ /* 0x000fca000ff3e0ff */
[----:B------:R-:W-:-:S05]  /*0f90*/  IMAD.X R3, RZ, RZ, UR7, P1 ;  /* 0x00000007ff037e24 */ /* 0x000fca00088e06ff */
[----:B-1----:R1:W3:Y:S01]  /*0fa0*/  ATOMG.E.EXCH.STRONG.GPU PT, RZ, [R2], R5 ;  /* 0x0000000502ff73a8 */ /* 0x0022e200041ee100 */
[----:B------:R-:W-:-:S04]  /*0fb0*/  DEPBAR {5,4,3,2,1,0} ;  /* 0x0000003f0000791a */ /* 0x000fc80000000000 */
[----:B------:R-:W4:Y:S02]  /*0fc0*/  CCTL.E.C.LDCU.IV.DEEP [UR6] ;  /* 0x0000000006007540 */ /* 0x000f240009c08000 */
[----:B----4-:R1:W-:Y:S01]  /*0fd0*/  UTMACCTL.IV [UR6] ;  /* 0x00000000060079b9 */ /* 0x0103e20008000000 */
[----:B------:R-:W-:Y:S01]  /*0fe0*/  NOP ;  /* 0x0000000000007918 */ /* 0x000fe20000000000 */
.L_x_35:
[----:B------:R-:W-:Y:S05]  /*0ff0*/  @P0 BRA `(.L_x_36) ;  /* 0x00000000000c0947 */ /* 0x000fea0003800000 */
[----:B------:R0:W-:Y:S01]  /*1000*/  UTMACMDFLUSH ;  /* 0x00000000000079b7 */ /* 0x0001e20000000000 */
[----:B------:R-:W-:Y:S05]  /*1010*/  @P0 BRA `(.L_x_36) ;  /* 0x0000000000040947 */ /* 0x000fea0003800000 */
[----:B------:R-:W-:-:S04]  /*1020*/  DEPBAR.LE SB0, 0x0 ;  /* 0x000080000000791a */ /* 0x000fc80000000000 */
.L_x_36:
[----:B------:R-:W-:Y:S05]  /*1030*/  WARPSYNC.ALL ;  /* 0x0000000000007948 */ /* 0x000fea0003800000 */
[----:B------:R-:W-:Y:S01]  /*1040*/  NOP ;  /* 0x0000000000007918 */ /* 0x000fe20000000000 */
[----:B---3--:R-:W-:Y:S06]  /*1050*/  BAR.SYNC.DEFER_BLOCKING 0x0 ;  /* 0x0000000000007b1d */ /* 0x008fec0000010000 */
[----:B------:R-:W-:Y:S02]  /*1060*/  BSSY.RECONVERGENT B2, `(.L_x_37) ;  /* 0x000000b000027945 */ /* 0x000fe40003800200 */
[----:B------:R-:W-:Y:S06]  /*1070*/  BAR.SYNC.DEFER_BLOCKING 0x0 ;  /* 0x0000000000007b1d */ /* 0x000fec0000010000 */
[----:B------:R3:W-:Y:S01]  /*1080*/  @!P0 STS [R4], RZ ;  /* 0x000000ff04008388 */ /* 0x0007e20000000800 */
[----:B------:R-:W-:Y:S01]  /*1090*/  NOP ;  /* 0x0000000000007918 */ /* 0x000fe20000000000 */
[----:B------:R-:W-:Y:S05]  /*10a0*/  @P3 BRA `(.L_x_38) ;  /* 0x0000000000183947 */ /* 0x000fea0003800000 */
[----:B-1--45:R-:W1:Y:S01]  /*10b0*/  LDS R2, [UR10+0x8] ;  /* 0x0000080aff027984 */ /* 0x032e620008000800 */
[----:B--23--:R-:W2:Y:S01]  /*10c0*/  LDC.64 R4, c[0x0][0x390] ;  /* 0x0000e400ff047b82 */ /* 0x00cea20000000a00 */
[----:B------:R-:W-:Y:S02]  /*10d0*/  IMAD.MOV.U32 R3, RZ, RZ, 0x70 ;  /* 0x00000070ff037424 */ /* 0x000fe400078e00ff */
[----:B--2---:R2:W-:Y:S03]  /*10e0*/  STS.64 [UR10], R4 ;  /* 0x00000004ff007988 */ /* 0x0045e60008000a0a */
[----:B-1----:R-:W-:-:S05]  /*10f0*/  LOP3.LUT R2, R2, 0x10, R3, 0xd8, !PT ;  /* 0x0000001002027812 */ /* 0x002fca00078ed803 */
[----:B------:R2:W-:Y:S02]  /*1100*/  STS [UR10+0x8], R2 ;  /* 0x00000802ff007988 */ /* 0x0005e4000800080a */
.L_x_38:
[----:B-1----:R-:W-:Y:S05]  /*1110*/  BSYNC.RECONVERGENT B2 ;  /* 0x0000000000027941 */ /* 0x002fea0003800200 */
.L_x_37:
[----:B------:R-:W-:Y:S04]  /*1120*/  BSSY.RECONVERGENT B3, `(.L_x_39) ;  /* 0x0000033000037945 */ /* 0x000fe80003800200 */
[----:B------:R-:W-:Y:S04]  /*1130*/  BSSY.RELIABLE B2, `(.L_x_40) ;  /* 0x000002e000027945 */ /* 0x000fe80003800100 */
[----:B------:R-:W-:Y:S05]  /*1140*/  @P3 BRA `(.L_x_41) ;  /* 0x0000000000243947 */ /* 0x000fea0003800000 */
[----:B--2-45:R-:W1:Y:S01]  /*1150*/  LDS R2, [UR10+0x34] ;  /* 0x0000340aff027984 */ /* 0x034e620008000800 */
[----:B------:R-:W-:-:S05]  /*1160*/  IMAD.MOV.U32 R3, RZ, RZ, 0x7f000000 ;  /* 0x7f000000ff037424 */ /* 0x000fca00078e00ff */
[----:B-1----:R-:W-:-:S05]  /*1170*/  LOP3.LUT R2, R2, 0xff000000, R3, 0xb8, !PT ;  /* 0xff00000002027812 */ /* 0x002fca00078eb803 */
[----:B------:R1:W-:Y:S01]  /*1180*/  STS [UR10+0x34], R2 ;  /* 0x00003402ff007988 */ /* 0x0003e2000800080a */
[----:B------:R-:W-:Y:S05]  /*1190*/  @P3 BRA `(.L_x_42) ;  /* 0x0000000000183947 */ /* 0x000fea0003800000 */
[----:B-1----:R-:W1:Y:S01]  /*11a0*/  LDS R2, [UR10+0x38] ;  /* 0x0000380aff027984 */ /* 0x002e620008000800 */
[----:B------:R-:W-:-:S05]  /*11b0*/  IMAD.MOV.U32 R3, RZ, RZ, 0x3f ;  /* 0x0000003fff037424 */ /* 0x000fca00078e00ff */
[----:B-1----:R-:W-:-:S05]  /*11c0*/  LOP3.LUT R2, R2, 0xff, R3, 0xb8, !PT ;  /* 0x000000ff02027812 */ /* 0x002fca00078eb803 */
[----:B------:R1:W-:Y:S02]  /*11d0*/  STS [UR10+0x38], R2 ;  /* 0x00003802ff007988 */ /* 0x0003e4000800080a */
.L_x_41:
[----:B------:R-:W-:Y:S05]  /*11e0*/  @P3 BRA `(.L_x_43) ;  /* 0x00000000000c3947 */ /* 0x000fea0003800000 */
[----:B------:R1:W-:Y:S02]  /*11f0*/  STS [UR10+0x20], R7 ;  /* 0x00002007ff007988 */ /* 0x0003e4000800080a */
.L_x_42:
[----:B------:R-:W-:Y:S05]  /*1200*/  @P3 BRA `(.L_x_44) ;  /* 0x0000000000243947 */ /* 0x000fea0003800000 */
[----:B------:R1:W-:Y:S02]  /*1210*/  STS [UR10+0x24], R6 ;  /* 0x00002406ff007988 */ /* 0x0003e4000800080a */
.L_x_43:
[----:B------:R-:W-:Y:S05]  /*1220*/  @P3 BRA `(.L_x_45) ;  /* 0x00000000002c3947 */ /* 0x000fea0003800000 */
[----:B-12-45:R-:W1:Y:S01]  /*1230*/  LDS R2, [UR10+0x1c] ;  /* 0x00001c0aff027984 */ /* 0x036e620008000800 */
[----:B------:R-:W2:Y:S02]  /*1240*/  LDC.64 R6, c[0x0][0x3b8] ;  /* 0x0000ee00ff067b82 */ /* 0x000ea40000000a00 */
[--C-:B--2---:R-:W-:Y:S02]  /*1250*/  SHF.R.U32.HI R5, RZ, 0x4, R7.reuse ;  /* 0x00000004ff057819 */ /* 0x104fe40000011607 */
[----:B------:R-:W-:-:S05]  /*1260*/  SHF.R.U64 R3, R6, 0x4, R7 ;  /* 0x0000000406037819 */ /* 0x000fca0000001207 */
[----:B------:R2:W-:Y:S01]  /*1270*/  STS [UR10+0xc], R3 ;  /* 0x00000c03ff007988 */ /* 0x0005e2000800080a */
[----:B-1----:R-:W-:-:S05]  /*1280*/  LOP3.LUT R2, R2, 0xf, R5, 0xb8, !PT ;  /* 0x0000000f02027812 */ /* 0x002fca00078eb805 */
[----:B------:R2:W-:Y:S02]  /*1290*/  STS [UR10+0x1c], R2 ;  /* 0x00001c02ff007988 */ /* 0x0005e4000800080a */
.L_x_44:
[----:B------:R-:W-:Y:S05]  /*12a0*/  @P3 BRA `(.L_x_46) ;  /* 0x00000000001c3947 */ /* 0x000fea0003800000 */
[----:B-12-45:R-:W1:Y:S02]  /*12b0*/  LDS R2, [UR10+0x34] ;  /* 0x0000340aff027984 */ /* 0x036e640008000800 */
[----:B-1----:R-:W-:-:S05]  /*12c0*/  LOP3.LUT R2, R2, 0x7, RZ, 0xb8, !PT ;  /* 0x0000000702027812 */ /* 0x002fca00078eb8ff */
[----:B------:R1:W-:Y:S02]  /*12d0*/  STS [UR10+0x34], R2 ;  /* 0x00003402ff007988 */ /* 0x0003e4000800080a */
.L_x_45:
[----:B------:R-:W-:Y:S05]  /*12e0*/  @P3 BRA `(.L_x_47) ;  /* 0x00000000001c3947 */ /* 0x000fea0003800000 */
[----:B-12-45:R-:W1:Y:S02]  /*12f0*/  LDS R2, [UR10+0x34] ;  /* 0x0000340aff027984 */ /* 0x036e640008000800 */
[----:B-1----:R-:W-:-:S05]  /*1300*/  LOP3.LUT R2, R2, 0x38, RZ, 0xb8, !PT ;  /* 0x0000003802027812 */ /* 0x002fca00078eb8ff */
[----:B------:R1:W-:Y:S02]  /*1310*/  STS [UR10+0x34], R2 ;  /* 0x00003402ff007988 */ /* 0x0003e4000800080a */
.L_x_46:
[----:B------:R-:W-:Y:S05]  /*1320*/  @P3 BRA `(.L_x_48) ;  /* 0x00000000001c3947 */ /* 0x000fea0003800000 */
[----:B-12-45:R-:W1:Y:S02]  /*1330*/  LDS R2, [UR10+0x8] ;  /* 0x0000080aff027984 */ /* 0x036e640008000800 */
[----:B-1----:R-:W-:-:S05]  /*1340*/  LOP3.LUT R2, R2, 0x780, RZ, 0xb8, !PT ;  /* 0x0000078002027812 */ /* 0x002fca00078eb8ff */
[----:B------:R1:W-:Y:S02]  /*1350*/  STS [UR10+0x8], R2 ;  /* 0x00000802ff007988 */ /* 0x0003e4000800080a */
.L_x_47:
[----:B------:R-:W-:Y:S05]  /*1360*/  @P3 BRA `(.L_x_49) ;  /* 0x0000000000283947 */ /* 0x000fea0003800000 */
[----:B-12-45:R-:W1:Y:S02]  /*1370*/  LDS R2, [UR10+0x8] ;  /* 0x0000080aff027984 */ /* 0x036e640008000800 */
[----:B-1----:R-:W-:-:S05]  /*1380*/  LOP3.LUT R2, R2, 0x1800, RZ, 0xb8, !PT ;  /* 0x0000180002027812 */ /* 0x002fca00078eb8ff */
[----:B------:R1:W-:Y:S02]  /*1390*/  STS [UR10+0x8], R2 ;  /* 0x00000802ff007988 */ /* 0x0003e4000800080a */
.L_x_48:
[----:B------:R-:W-:Y:S05]  /*13a0*/  @P3 BREAK.RELIABLE B2 ;  /* 0x0000000000023942 */ /* 0x000fea0003800100 */
[----:B------:R-:W-:Y:S05]  /*13b0*/  @P3 BRA `(.L_x_50) ;  /* 0x0000000000243947 */ /* 0x000fea0003800000 */
[----:B-12-45:R-:W1:Y:S01]  /*13c0*/  LDS R2, [UR10+0x8] ;  /* 0x0000080aff027984 */ /* 0x036e620008000800 */
[----:B------:R-:W-:-:S05]  /*13d0*/  IMAD.MOV.U32 R3, RZ, RZ, 0x6000 ;  /* 0x00006000ff037424 */ /* 0x000fca00078e00ff */
[----:B-1----:R-:W-:-:S04]  /*13e0*/  LOP3.LUT R2, R2, 0x6000, R3, 0xd8, !PT ;  /* 0x0000600002027812 */ /* 0x002fc800078ed803 */
[----:B------:R-:W-:-:S05]  /*13f0*/  LOP3.LUT R2, R2, 0x400000, RZ, 0xb8, !PT ;  /* 0x0040000002027812 */ /* 0x000fca00078eb8ff */
[----:B------:R1:W-:Y:S02]  /*1400*/  STS [UR10+0x8], R2 ;  /* 0x00000802ff007988 */ /* 0x0003e4000800080a */
.L_x_49:
[----:B------:R-:W-:Y:S05]  /*1410*/  BSYNC.RELIABLE B2 ;  /* 0x0000000000027941 */ /* 0x000fea0003800100 */
.L_x_40:
[----:B-12-45:R-:W1:Y:S02]  /*1420*/  @!P3 LDS R2, [UR10+0x8] ;  /* 0x0000080aff02b984 */ /* 0x036e640008000800 */
[----:B-1----:R-:W-:-:S05]  /*1430*/  @!P3 LOP3.LUT R2, R2, 0x8000, RZ, 0xb8, !PT ;  /* 0x000080000202b812 */ /* 0x002fca00078eb8ff */
[----:B------:R1:W-:Y:S02]  /*1440*/  @!P3 STS [UR10+0x8], R2 ;  /* 0x00000802ff00b988 */ /* 0x0003e4000800080a */
.L_x_50:
[----:B------:R-:W-:Y:S05]  /*1450*/  BSYNC.RECONVERGENT B3 ;  /* 0x0000000000037941 */ /* 0x000fea0003800200 */
.L_x_39:
        /* <DEDUP_REMOVED lines=9> */
[----:B-1-3--:R-:W-:-:S05]  /*14f0*/  IMAD.SHL.U32 R4, R2, 0x4, RZ ;  /* 0x0000000402047824 */ /* 0x00afca00078e00ff */
        /* <DEDUP_REMOVED lines=8> */
.L_x_51:
[----:B------:R-:W-:Y:S05]  /*1580*/  @P0 BRA `(.L_x_52) ;  /* 0x00000000000c0947 */ /* 0x000fea0003800000 */
[----:B------:R0:W-:Y:S01]  /*1590*/  UTMACMDFLUSH ;  /* 0x00000000000079b7 */ /* 0x0001e20000000000 */
[----:B------:R-:W-:Y:S05]  /*15a0*/  @P0 BRA `(.L_x_52) ;  /* 0x0000000000040947 */ /* 0x000fea0003800000 */
[----:B------:R-:W-:-:S04]  /*15b0*/  DEPBAR.LE SB0, 0x0 ;  /* 0x000080000000791a */ /* 0x000fc80000000000 */
.L_x_52:
[----:B------:R-:W-:Y:S05]  /*15c0*/  WARPSYNC.ALL ;  /* 0x0000000000007948 */ /* 0x000fea0003800000 */
[----:B------:R-:W-:Y:S01]  /*15d0*/  NOP ;  /* 0x0000000000007918 */ /* 0x000fe20000000000 */
[----:B--2---:R-:W-:Y:S01]  /*15e0*/  BAR.SYNC.DEFER_BLOCKING 0x0 ;  /* 0x0000000000007b1d */ /* 0x004fe20000010000 */
[----:B------:R-:W-:Y:S01]  /*15f0*/  ISETP.GE.AND P0, PT, R10, 0x1, PT ;  /* 0x000000010a00780c */ /* 0x000fe20003f06270 */
[----:B------:R-:W-:Y:S01]  /*1600*/  USHF.L.U32 UR14, UR14, 0x8, URZ ;  /* 0x000000080e0e7899 */ /* 0x000fe200080006ff */
[----:B-1--45:R-:W-:Y:S01]  /*1610*/  SHF.R.U32.HI R2, RZ, 0x5, R0 ;  /* 0x00000005ff027819 */ /* 0x032fe20000011600 */
[----:B------:R-:W-:-:S02]  /*1620*/  USHF.L.U32 UR27, UR27, 0x6, URZ ;  /* 0x000000061b1b7899 */ /* 0x000fc400080006ff */
[----:B------:R-:W-:Y:S01]  /*1630*/  VOTEU.ALL UP0, P3 ;  /* 0x0000000000ff7886 */ /* 0x000fe20001800000 */
[----:B------:R-:W-:Y:S01]  /*1640*/  UMOV UR4, 0x1 ;  /* 0x0000000100047882 */ /* 0x000fe20000000000 */
[----:B------:R-:W-:Y:S01]  /*1650*/  VOTEU.ALL UP1, P3 ;  /* 0x0000000000ff7886 */ /* 0x000fe20001820000 */
[----:B------:R-:W-:Y:S02]  /*1660*/  R2UR UR11, R2 ;  /* 0x00000000020b72ca */ /* 0x000fe400000e0000 */
[----:B------:R-:W-:-:S04]  /*1670*/  @!UP0 UIADD3 UR16, UPT, UPT, -UR4, 0x100000, URZ ;  /* 0x0010000004108890 */ /* 0x000fc8000fffe1ff */
[----:B------:R-:W-:Y:S02]  /*1680*/  @!UP0 USHF.L.U32 UR17, UR16, 0xb, URZ ;  /* 0x0000000b10118899 */ /* 0x000fe400080006ff */
[----:B------:R-:W-:Y:S02]  /*1690*/  @!UP0 USHF.L.U32 UR16, UR16, 0x1, URZ ;  /* 0x0000000110108899 */ /* 0x000fe400080006ff */
[----:B------:R-:W-:-:S04]  /*16a0*/  @!UP0 UIADD3 UR4, UPT, UPT, -UR4, 0x100000, URZ ;  /* 0x0010000004048890 */ /* 0x000fc8000fffe1ff */
[----:B------:R-:W-:Y:S02]  /*16b0*/  @!UP0 USHF.L.U32 UR5, UR4, 0xb, URZ ;  /* 0x0000000b04058899 */ /* 0x000fe400080006ff */
[----:B------:R-:W-:Y:S01]  /*16c0*/  @!UP0 USHF.L.U32 UR4, UR4, 0x1, URZ ;  /* 0x0000000104048899 */ /* 0x000fe200080006ff */
[----:B------:R-:W-:Y:S01]  /*16d0*/  VOTEU.ALL UP0, P3 ;  /* 0x0000000000ff7886 */ /* 0x000fe20001800000 */
[----:B------:R-:W1:Y:S04]  /*16e0*/  FENCE.VIEW.ASYNC.S ;  /* 0x00000000000073c6 */ /* 0x000e680000000000 */
[----:B-1----:R1:W2:Y:S06]  /*16f0*/  @!UP0 SYNCS.EXCH.64 URZ, [UR10+0xa000], UR16 ;  /* 0x00a000100aff85b2 */ /* 0x0022ac0008000100 */
[----:B------:R1:W4:Y:S01]  /*1700*/  @!UP1 SYNCS.EXCH.64 URZ, [UR10+0xa010], UR4 ;  /* 0x00a010040aff95b2 */ /* 0x0003220008000100 */
[----:B------:R-:W-:Y:S05]  /*1710*/  @!P0 BRA `(.L_x_53) ;  /* 0x00000008000c8947 */ /* 0x000fea0003800000 */
[----:B--2-4-:R-:W-:Y:S01]  /*1720*/  BAR.SYNC.DEFER_BLOCKING 0x0 ;  /* 0x0000000000007b1d */ /* 0x014fe20000010000 */
[----:B------:R-:W-:Y:S01]  /*1730*/  ELECT P1, URZ, PT ;  /* 0x0000000000ff782f */ /* 0x000fe20003820000 */
[----:B------:R-:W-:Y:S01]  /*1740*/  @!P3 IMAD.MOV.U32 R2, RZ, RZ, 0xa000 ;  /* 0x0000a000ff02b424 */ /* 0x000fe200078e00ff */
[----:B------:R-:W-:Y:S02]  /*1750*/  UIADD3 UR24, UPT, UPT, UR10, 0x8000, URZ ;  /* 0x000080000a187890 */ /* 0x000fe4000fffe0ff */
[----:B------:R-:W-:Y:S02]  /*1760*/  ISETP.LT.U32.AND P1, PT, R68, 0x20, P1 ;  /* 0x000000204400780c */ /* 0x000fe40000f21070 */
[----:B------:R-:W-:Y:S01]  /*1770*/  ELECT P0, URZ, PT ;  /* 0x0000000000ff782f */ /* 0x000fe20003800000 */
[----:B-1----:R-:W-:-:S03]  /*1780*/  ULOP3.LUT UR4, UR11, 0x1, URZ, 0xc0, !UPT ;  /* 0x000000010b047892 */ /* 0x002fc6000f8ec0ff */
[----:B------:R-:W-:Y:S01]  /*1790*/  ISETP.LT.U32.AND P0, PT, R68, 0x40, P0 ;  /* 0x000000404400780c */ /* 0x000fe20000701070 */
[----:B------:R-:W-:Y:S02]  /*17a0*/  USHF.R.U32.HI UR18, URZ, 0x4, UR10 ;  /* 0x00000004ff127899 */ /* 0x000fe4000801160a */
[----:B------:R-:W-:Y:S02]  /*17b0*/  ULEA UR28, UR4, UR10, 0xe ;  /* 0x0000000a041c7291 */ /* 0x000fe4000f8e70ff */
[----:B------:R-:W-:Y:S02]  /*17c0*/  ULEA UR30, UR4, UR14, 0x7 ;  /* 0x0000000e041e7291 */ /* 0x000fe4000f8e38ff */
[----:B------:R-:W-:Y:S01]  /*17d0*/  USHF.R.U32.HI UR16, URZ, 0x4, UR24 ;  /* 0x00000004ff107899 */ /* 0x000fe20008011618 */
[----:B------:R-:W-:Y:S01]  /*17e0*/  VOTEU.ANY UP0, P1 ;  /* 0x0000000000ff7886 */ /* 0x000fe20000800100 */
[----:B------:R-:W-:Y:S01]  /*17f0*/  VOTEU.ANY UP2, P1 ;  /* 0x0000000000ff7886 */ /* 0x000fe20000840100 */
[----:B------:R-:W-:-:S03]  /*1800*/  USGXT.U32 UR18, UR18, 0xe ;  /* 0x0000000e1212789a */ /* 0x000fc60008000000 */
[----:B------:R-:W-:Y:S01]  /*1810*/  VOTEU.ANY UP1, P0 ;  /* 0x0000000000ff7886 */ /* 0x000fe20000020100 */
[----:B------:R1:W-:Y:S01]  /*1820*/  @!P3 SYNCS.ARRIVE.TRANS64 RZ, [UR10+0xa000], R2 ;  /* 0x00a00002ffffb9a7 */ /* 0x0003e2000800000a */
[----:B------:R-:W-:Y:S01]  /*1830*/  @UP0 UIADD3 UR25, UPT, UPT, UR10, 0xa000, URZ ;  /* 0x0000a0000a190890 */ /* 0x000fe2000fffe0ff */
[----:B------:R-:W-:Y:S01]  /*1840*/  @UP0 UMOV UR26, URZ ;  /* 0x000000ff001a0c82 */ /* 0x000fe20008000000 */
[----:B------:R-:W-:Y:S01]  /*1850*/  BAR.SYNC.DEFER_BLOCKING 0x0 ;  /* 0x0000000000007b1d */ /* 0x000fe20000010000 */
[----:B------:R-:W-:Y:S02]  /*1860*/  @UP1 UIADD3 UR29, UPT, UPT, UR10, 0xa000, URZ ;  /* 0x0000a0000a1d1890 */ /* 0x000fe4000fffe0ff */
[----:B------:R-:W-:-:S03]  /*1870*/  USGXT.U32 UR16, UR16, 0xe ;  /* 0x0000000e1010789a */ /* 0x000fc60008000000 */
[----:B------:R-:W-:Y:S01]  /*1880*/  VOTEU.ANY UP3, P0 ;  /* 0x0000000000ff7886 */ /* 0x000fe20000060100 */
[----:B------:R-:W-:Y:S01]  /*1890*/  @UP1 UMOV UR31, URZ ;  /* 0x000000ff001f1c82 */ /* 0x000fe20008000000 */
[----:B------:R-:W-:Y:S02]  /*18a0*/  UIADD3 UR22, UP1, UPT, UR18, 0x4000100, URZ ;  /* 0x0400010012167890 */ /* 0x000fe4000ff3e0ff */
[----:B------:R-:W-:Y:S01]  /*18b0*/  UIADD3 UR20, UP0, UPT, UR16, 0x2, URZ ;  /* 0x0000000210147890 */ /* 0x000fe2000ff1e0ff */
[----:B------:R-:W-:Y:S01]  /*18c0*/  UMOV UR4, URZ ;  /* 0x000000ff00047c82 */ /* 0x000fe20008000000 */
[----:B------:R-:W-:Y:S02]  /*18d0*/  ULOP3.LUT UR18, UR18, 0x4000000, URZ, 0xfc, !UPT ;  /* 0x0400000012127892 */ /* 0x000fe4000f8efcff */
[----:B------:R-:W-:Y:S02]  /*18e0*/  UIADD3.X UR23, UPT, UPT, UR4, 0x40004040, URZ, UP1, !UPT ;  /* 0x4000404004177890 */ /* 0x000fe40008ffe4ff */
[----:B------:R-:W-:-:S02]  /*18f0*/  UIADD3.X UR21, UPT, UPT, UR4, 0x40004040, URZ, UP0, !UPT ;  /* 0x4000404004157890 */ /* 0x000fc400087fe4ff */
[----:B------:R-:W-:Y:S02]  /*1900*/  UIADD3.64 UR36, UPT, UPT, UR22, 0x100, URZ ;  /* 0x0000010016247897 */ /* 0x000fe4000fffe0ff */
[----:B------:R-:W-:Y:S02]  /*1910*/  UIADD3.64 UR40, UPT, UPT, UR22, 0x200, URZ ;  /* 0x0000020016287897 */ /* 0x000fe4000fffe0ff */
[----:B------:R-:W-:Y:S01]  /*1920*/  UIADD3.64 UR34, UPT, UPT, UR20, 0x2, URZ ;  /* 0x0000000214227897 */ /* 0x000fe2000fffe0ff */
[----:B------:R1:W-:Y:S01]  /*1930*/  @UP2 UTMALDG.2D [UR24], [UR8] ;  /* 0x00000018080025b4 */ /* 0x0003e20008008000 */
[----:B------:R-:W-:Y:S02]  /*1940*/  UIADD3.64 UR38, UPT, UPT, UR20, 0x4, URZ ;  /* 0x0000000414267897 */ /* 0x000fe4000fffe0ff */
[----:B------:R-:W-:Y:S01]  /*1950*/  UISETP.NE.U32.AND UP0, UPT, UR11, URZ, UPT ;  /* 0x000000ff0b00728c */ /* 0x000fe2000bf05070 */
[----:B------:R-:W-:Y:S01]  /*1960*/  UMOV UR17, 0x40004040 ;  /* 0x4000404000117882 */ /* 0x000fe20000000000 */
[----:B------:R-:W-:Y:S01]  /*1970*/  UMOV UR19, 0x40004040 ;  /* 0x4000404000137882 */ /* 0x000fe20000000000 */
[----:B------:R2:W-:Y:S06]  /*1980*/  MEMBAR.ALL.CTA ;  /* 0x0000000000007992 */ /* 0x0005ec0000008000 */
[----:B--2---:R-:W2:Y:S02]  /*1990*/  FENCE.VIEW.ASYNC.S ;  /* 0x00000000000073c6 */ /* 0x004ea40000000000 */
[----:B--2---:R-:W-:Y:S06]  /*19a0*/  BAR.SYNC.DEFER_BLOCKING 0x0 ;  /* 0x0000000000007b1d */ /* 0x004fec0000010000 */
[----:B------:R1:W-:Y:S02]  /*19b0*/  @UP3 UTMALDG.2D [UR28], [UR6] ;  /* 0x0000001c060035b4 */ /* 0x0003e40008008000 */
[----:B------:R-:W-:Y:S06]  /*19c0*/  BAR.SYNC.DEFER_BLOCKING 0x0 ;  /* 0x0000000000007b1d */ /* 0x000fec0000010000 */
[----:B------:R-:W2:Y:S02]  /*19d0*/  SYNCS.PHASECHK.TRANS64.TRYWAIT P0, [UR10+0xa000], RZ ;  /* 0x00a000ffff0075a7 */ /* 0x000ea4000800110a */
[----:B-12---:R-:W-:Y:S05]  /*19e0*/  @!P0 BRA `(.L_x_54) ;  /* 0x0000000c00388947 */ /* 0x006fea0003800000 */
.L_x_66:
[----:B------:R-:W-:Y:S05]  /*19f0*/  BRA.U UP0, `(.L_x_55) ;  /* 0x0000000100347547 */ /* 0x000fea000b800000 */
[----:B------:R-:W-:Y:S01]  /*1a00*/  UMOV UR4, 0x0 ;  /* 0x0000000000047882 */ /* 0x000fe20000000000 */
[----:B------:R-:W-:Y:S01]  /*1a10*/  UMOV UR5, 0x4410010 ;  /* 0x0441001000057882 */ /* 0x000fe20000000000 */
[----:B------:R-:W-:Y:S01]  /*1a20*/  UMOV UR24, 0x0 ;  /* 0x0000000000187882 */ /* 0x000fe20000000000 */
[----:B------:R-:W-:Y:S01]  /*1a30*/  UMOV UR25, 0x4410010 ;  /* 0x0441001000197882 */ /* 0x000fe20000000000 */
[----:B------:R-:W-:Y:S01]  /*1a40*/  UMOV UR28, 0x0 ;  /* 0x00000000001c7882 */ /* 0x000fe20000000000 */
[----:B------:R-:W-:Y:S01]  /*1a50*/  UMOV UR29, 0x4410010 ;  /* 0x04410010001d7882 */ /* 0x000fe20000000000 */
[----:B------:R1:W-:Y:S01]  /*1a60*/  UTCQMMA gdesc[UR16], gdesc[UR18], tmem[UR32], tmem[UR4], idesc[UR5], !UPT ;  /* 0x00ff0412100075ea */ /* 0x0003e2000f800320 */
[----:B------:R-:W-:Y:S01]  /*1a70*/  UMOV UR30, 0x0 ;  /* 0x00000000001e7882 */ /* 0x000fe20000000000 */
[----:B------:R-:W-:Y:S01]  /*1a80*/  UMOV UR31, 0x4410010 ;  /* 0x04410010001f7882 */ /* 0x000fe20000000000 */
[----:B------:R1:W-:Y:S01]  /*1a90*/  UTCQMMA gdesc[UR20], gdesc[UR22], tmem[UR32], tmem[UR24], idesc[UR25], UPT ;  /* 0x00ff1816140075ea */ /* 0x0003e2000b800320 */
[----:B------:R1:W-:Y:S01]  /*1aa0*/  UTCQMMA gdesc[UR34], gdesc[UR36], tmem[UR32], tmem[UR28], idesc[UR29], UPT ;  /* 0x00ff1c24220075ea */ /* 0x0003e2000b800320 */
[----:B------:R1:W-:Y:S01]  /*1ab0*/  UTCQMMA gdesc[UR38], gdesc[UR40], tmem[UR32], tmem[UR30], idesc[UR31], UPT ;  /* 0x00ff1e28260075ea */ /* 0x0003e2000b800320 */
[----:B------:R-:W-:Y:S01]  /*1ac0*/  NOP ;  /* 0x0000000000007918 */ /* 0x000fe20000000000 */
.L_x_55:
[----:B------:R-:W-:Y:S01]  /*1ad0*/  ELECT P0, URZ, PT ;  /* 0x0000000000ff782f */ /* 0x000fe20003800000 */
[----:B-1----:R-:W-:-:S03]  /*1ae0*/  UIADD3 UR4, UPT, UPT, UR10, 0xa010, URZ ;  /* 0x0000a0100a047890 */ /* 0x002fc6000fffe0ff */
[----:B------:R-:W-:Y:S01]  /*1af0*/  ISETP.LT.U32.AND P0, PT, R68, 0x20, P0 ;  /* 0x000000204400780c */ /* 0x000fe20000701070 */
[----:B------:R-:W-:-:S12]  /*1b00*/  UMOV UR5, URZ ;  /* 0x000000ff00057c82 */ /* 0x000fd80008000000 */
[----:B------:R-:W-:Y:S01]  /*1b10*/  VOTEU.ANY UP0, P0 ;  /* 0x0000000000ff7886 */ /* 0x000fe20000000100 */
[----:B------:R-:W-:Y:S01]  /*1b20*/  VOTEU.ANY UP1, P0 ;  /* 0x0000000000ff7886 */ /* 0x000fe20000020100 */
[----:B------:R-:W-:-:S03]  /*1b30*/  ISETP.GE.U32.AND P0, PT, R10, 0x81, PT ;  /* 0x000000810a00780c */ /* 0x000fc60003f06070 */
[----:B------:R-:W-:Y:S02]  /*1b40*/  @UP0 UMOV UR15, UR4 ;  /* 0x00000004000f0c82 */ /* 0x000fe40008000000 */
[----:B------:R1:W-:Y:S01]  /*1b50*/  @UP1 UTCBAR [UR15], URZ ;  /* 0x000000ff0f0013e9 */ /* 0x0003e200080000ff */
[----:B------:R-:W-:Y:S06]  /*1b60*/  BAR.SYNC.DEFER_BLOCKING 0x0 ;  /* 0x0000000000007b1d */ /* 0x000fec0000010000 */
[----:B------:R-:W2:Y:S02]  /*1b70*/  SYNCS.PHASECHK.TRANS64.TRYWAIT P1, [UR10+0xa010], RZ ;  /* 0x00a010ffff0075a7 */ /* 0x000ea4000802110a */
[----:B-12---:R-:W-:Y:S05]  /*1b80*/  @!P1 BRA `(.L_x_56) ;  /* 0x0000000800dc9947 */ /* 0x006fea0003800000 */
.L_x_67:
[----:B------:R-:W-:Y:S05]  /*1b90*/  @!P0 BRA `(.L_x_53) ;  /* 0x0000000000ec8947 */ /* 0x000fea0003800000 */
[----:B------:R-:W-:Y:S01]  /*1ba0*/  IMAD.MOV.U32 R2, RZ, RZ, 0x1 ;  /* 0x00000001ff027424 */ /* 0x000fe200078e00ff */
[----:B------:R-:W1:Y:S01]  /*1bb0*/  LDCU UR33, c[0x0][0x3a0] ;  /* 0x00007400ff2177ac */ /* 0x000e620008000800 */
[----:B------:R-:W-:-:S05]  /*1bc0*/  UMOV UR26, 0x80 ;  /* 0x00000080001a7882 */ /* 0x000fca0000000000 */
.L_x_60:
[----:B------:R-:W-:Y:S01]  /*1bd0*/  BAR.SYNC.DEFER_BLOCKING 0x0 ;  /* 0x0000000000007b1d */ /* 0x000fe20000010000 */
[----:B------:R-:W-:Y:S01]  /*1be0*/  ELECT P1, URZ, PT ;  /* 0x0000000000ff782f */ /* 0x000fe20003820000 */
[----:B------:R-:W-:Y:S01]  /*1bf0*/  @!P3 IMAD.MOV.U32 R3, RZ, RZ, 0xa000 ;  /* 0x0000a000ff03b424 */ /* 0x000fe200078e00ff */
[----:B------:R-:W-:Y:S02]  /*1c00*/  ELECT P0, URZ, PT ;  /* 0x0000000000ff782f */ /* 0x000fe40003800000 */
[C---:B------:R-:W-:Y:S01]  /*1c10*/  ISETP.LT.U32.AND P1, PT, R68.reuse, 0x20, P1 ;  /* 0x000000204400780c */ /* 0x040fe20000f21070 */
[----:B------:R-:W-:Y:S01]  /*1c20*/  ULOP3.LUT UR15, UR11, 0x1, URZ, 0xc0, !UPT ;  /* 0x000000010b0f7892 */ /* 0x000fe2000f8ec0ff */
[----:B------:R-:W-:Y:S01]  /*1c30*/  ISETP.LT.U32.AND P0, PT, R68, 0x40, P0 ;  /* 0x000000404400780c */ /* 0x000fe20000701070 */
[----:B--2---:R-:W-:Y:S02]  /*1c40*/  UMOV UR31, UR26 ;  /* 0x0000001a001f7c82 */ /* 0x004fe40008000000 */
[----:B------:R-:W-:-:S02]  /*1c50*/  ULEA UR28, UR15, UR10, 0xe ;  /* 0x0000000a0f1c7291 */ /* 0x000fc4000f8e70ff */
[----:B------:R-:W-:-:S06]  /*1c60*/  ULEA UR30, UR15, UR14, 0x7 ;  /* 0x0000000e0f1e7291 */ /* 0x000fcc000f8e38ff */
[----:B------:R-:W-:Y:S02]  /*1c70*/  VOTEU.ANY UP0, P1 ;  /* 0x0000000000ff7886 */ /* 0x000fe40000800100 */
[----:B------:R-:W-:-:S03]  /*1c80*/  VOTEU.ANY UP1, P0 ;  /* 0x0000000000ff7886 */ /* 0x000fc60000020100 */
[----:B------:R-:W-:Y:S02]  /*1c90*/  @UP0 UIADD3 UR24, UPT, UPT, UR10, 0x8000, URZ ;  /* 0x000080000a180890 */ /* 0x000fe4000fffe0ff */
[----:B------:R2:W-:Y:S01]  /*1ca0*/  @!P3 SYNCS.ARRIVE.TRANS64 RZ, [UR10+0xa000], R3 ;  /* 0x00a00003ffffb9a7 */ /* 0x0005e2000800000a */
[----:B------:R-:W-:Y:S01]  /*1cb0*/  @UP0 UIADD3 UR25, UPT, UPT, UR10, 0xa000, URZ ;  /* 0x0000a0000a190890 */ /* 0x000fe2000fffe0ff */
[----:B------:R-:W-:Y:S01]  /*1cc0*/  VOTEU.ANY UP0, P1 ;  /* 0x0000000000ff7886 */ /* 0x000fe20000800100 */
[----:B------:R-:W-:Y:S01]  /*1cd0*/  BAR.SYNC.DEFER_BLOCKING 0x0 ;  /* 0x0000000000007b1d */ /* 0x000fe20000010000 */
[----:B------:R-:W-:Y:S01]  /*1ce0*/  @UP1 UIADD3 UR29, UPT, UPT, UR10, 0xa000, URZ ;  /* 0x0000a0000a1d1890 */ /* 0x000fe2000fffe0ff */
[----:B--2---:R-:W-:-:S04]  /*1cf0*/  IMAD.U32 R3, R2, -0x80000000, RZ ;  /* 0x8000000002037824 */ /* 0x004fc800078e00ff */
[----:B------:R-:W-:Y:S01]  /*1d00*/  VOTEU.ANY UP1, P0 ;  /* 0x0000000000ff7886 */ /* 0x000fe20000020100 */
[----:B------:R2:W-:Y:S01]  /*1d10*/  @UP0 UTMALDG.2D [UR24], [UR8] ;  /* 0x00000018080005b4 */ /* 0x0005e20008008000 */
[----:B------:R-:W-:Y:S01]  /*1d20*/  UISETP.NE.U32.AND UP0, UPT, UR11, URZ, UPT ;  /* 0x000000ff0b00728c */ /* 0x000fe2000bf05070 */
[----:B------:R4:W-:Y:S06]  /*1d30*/  MEMBAR.ALL.CTA ;  /* 0x0000000000007992 */ /* 0x0009ec0000008000 */
[----:B----4-:R-:W4:Y:S02]  /*1d40*/  FENCE.VIEW.ASYNC.S ;  /* 0x00000000000073c6 */ /* 0x010f240000000000 */
[----:B----4-:R-:W-:Y:S06]  /*1d50*/  BAR.SYNC.DEFER_BLOCKING 0x0 ;  /* 0x0000000000007b1d */ /* 0x010fec0000010000 */
[----:B------:R2:W-:Y:S02]  /*1d60*/  @UP1 UTMALDG.2D [UR28], [UR6] ;  /* 0x0000001c060015b4 */ /* 0x0005e40008008000 */
[----:B------:R-:W-:Y:S06]  /*1d70*/  BAR.SYNC.DEFER_BLOCKING 0x0 ;  /* 0x0000000000007b1d */ /* 0x000fec0000010000 */
[----:B------:R-:W4:Y:S02]  /*1d80*/  SYNCS.PHASECHK.TRANS64.TRYWAIT P0, [UR10+0xa000], R3 ;  /* 0x00a00003ff0075a7 */ /* 0x000f24000800110a */
[----:B--2-4-:R-:W-:Y:S05]  /*1d90*/  @!P0 BRA `(.L_x_57) ;  /* 0x0000000800648947 */ /* 0x014fea0003800000 */
.L_x_68:
[----:B------:R-:W-:Y:S05]  /*1da0*/  BRA.U UP0, `(.L_x_58) ;  /* 0x0000000100347547 */ /* 0x000fea000b800000 */
[----:B------:R-:W-:Y:S01]  /*1db0*/  UMOV UR24, 0x0 ;  /* 0x0000000000187882 */ /* 0x000fe20000000000 */
[----:B------:R-:W-:Y:S01]  /*1dc0*/  UMOV UR25, 0x4410010 ;  /* 0x0441001000197882 */ /* 0x000fe20000000000 */
[----:B------:R-:W-:Y:S01]  /*1dd0*/  UMOV UR28, 0x0 ;  /* 0x00000000001c7882 */ /* 0x000fe20000000000 */
[----:B------:R-:W-:Y:S01]  /*1de0*/  UMOV UR29, 0x4410010 ;  /* 0x04410010001d7882 */ /* 0x000fe20000000000 */
[----:B------:R-:W-:Y:S01]  /*1df0*/  UMOV UR30, 0x0 ;  /* 0x00000000001e7882 */ /* 0x000fe20000000000 */
[----:B------:R-:W-:Y:S01]  /*1e00*/  UMOV UR31, 0x4410010 ;  /* 0x04410010001f7882 */ /* 0x000fe20000000000 */
[----:B------:R2:W-:Y:S01]  /*1e10*/  UTCQMMA gdesc[UR16], gdesc[UR18], tmem[UR32], tmem[UR24], idesc[UR25], UPT ;  /* 0x00ff1812100075ea */ /* 0x0005e2000b800320 */
[----:B------:R-:W-:Y:S01]  /*1e20*/  UMOV UR42, 0x0 ;  /* 0x00000000002a7882 */ /* 0x000fe20000000000 */
[----:B------:R-:W-:Y:S01]  /*1e30*/  UMOV UR43, 0x4410010 ;  /* 0x04410010002b7882 */ /* 0x000fe20000000000 */
[----:B------:R2:W-:Y:S01]  /*1e40*/  UTCQMMA gdesc[UR20], gdesc[UR22], tmem[UR32], tmem[UR28], idesc[UR29], UPT ;  /* 0x00ff1c16140075ea */ /* 0x0005e2000b800320 */
[----:B------:R2:W-:Y:S01]  /*1e50*/  UTCQMMA gdesc[UR34], gdesc[UR36], tmem[UR32], tmem[UR30], idesc[UR31], UPT ;  /* 0x00ff1e24220075ea */ /* 0x0005e2000b800320 */
[----:B------:R2:W-:Y:S01]  /*1e60*/  UTCQMMA gdesc[UR38], gdesc[UR40], tmem[UR32], tmem[UR42], idesc[UR43], UPT ;  /* 0x00ff2a28260075ea */ /* 0x0005e2000b800320 */
[----:B------:R-:W-:Y:S01]  /*1e70*/  NOP ;  /* 0x0000000000007918 */ /* 0x000fe20000000000 */
.L_x_58:
[----:B------:R-:W-:-:S04]  /*1e80*/  ELECT P0, URZ, PT ;  /* 0x0000000000ff782f */ /* 0x000fc80003800000 */
[----:B------:R-:W-:-:S13]  /*1e90*/  ISETP.LT.U32.AND P0, PT, R68, 0x20, P0 ;  /* 0x000000204400780c */ /* 0x000fda0000701070 */
[----:B------:R-:W-:Y:S01]  /*1ea0*/  VOTEU.ANY UP0, P0 ;  /* 0x0000000000ff7886 */ /* 0x000fe20000000100 */
[----:B------:R-:W-:-:S04]  /*1eb0*/  VOTEU.ANY UP1, P0 ;  /* 0x0000000000ff7886 */ /* 0x000fc80000020100 */
[----:B------:R-:W-:Y:S02]  /*1ec0*/  @UP0 UMOV UR15, UR4 ;  /* 0x00000004000f0c82 */ /* 0x000fe40008000000 */
[----:B------:R4:W-:Y:S01]  /*1ed0*/  @UP1 UTCBAR [UR15], URZ ;  /* 0x000000ff0f0013e9 */ /* 0x0009e200080000ff */
[----:B------:R-:W-:Y:S06]  /*1ee0*/  BAR.SYNC.DEFER_BLOCKING 0x0 ;  /* 0x0000000000007b1d */ /* 0x000fec0000010000 */
[----:B------:R-:W5:Y:S02]  /*1ef0*/  SYNCS.PHASECHK.TRANS64.TRYWAIT P0, [UR10+0xa010], R3 ;  /* 0x00a01003ff0075a7 */ /* 0x000f64000800110a */
[----:B----45:R-:W-:Y:S05]  /*1f00*/  @!P0 BRA `(.L_x_59) ;  /* 0x0000000800148947 */ /* 0x030fea0003800000 */
.L_x_69:
[----:B------:R-:W-:Y:S01]  /*1f10*/  UIADD3 UR26, UPT, UPT, UR26, 0x80, URZ ;  /* 0x000000801a1a7890 */ /* 0x000fe2000fffe0ff */
[----:B------:R-:W-:-:S03]  /*1f20*/  LOP3.LUT R2, R2, 0x1, RZ, 0x3c, !PT ;  /* 0x0000000102027812 */ /* 0x000fc600078e3cff */
[----:B-1----:R-:W-:-:S09]  /*1f30*/  UISETP.GE.AND UP0, UPT, UR26, UR33, UPT ;  /* 0x000000211a00728c */ /* 0x002fd2000bf06270 */
[----:B------:R-:W-:Y:S05]  /*1f40*/  BRA.U !UP0, `(.L_x_60) ;  /* 0xfffffffd08207547 */ /* 0x000fea000b83ffff */
.L_x_53:
[----:B--2-4-:R-:W-:Y:S01]  /*1f50*/  BAR.SYNC.DEFER_BLOCKING 0x0 ;  /* 0x0000000000007b1d */ /* 0x014fe20000010000 */
[----:B------:R-:W-:-:S05]  /*1f60*/  IMAD.SHL.U32 R2, R0, 0x40, RZ ;  /* 0x0000004000027824 */ /* 0x000fca00078e00ff */
[----:B------:R-:W-:Y:S04]  /*1f70*/  BSSY.RECONVERGENT B3, `(.L_x_61) ;  /* 0x0000004000037945 */ /* 0x000fe80003800200 */
[----:B------:R-:W-:Y:S05]  /*1f80*/  @P3 BRA `(.L_x_62) ;  /* 0x0000000000083947 */ /* 0x000fea0003800000 */
[----:B------:R-:W2:Y:S02]  /*1f90*/  SYNCS.CCTL.IV [UR10+0xa000] ;  /* 0x00a00000ff0079b1 */ /* 0x000ea4000800000a */
[----:B--2---:R-:W2:Y:S02]  /*1fa0*/  SYNCS.CCTL.IV [UR10+0xa010] ;  /* 0x00a01000ff0079b1 */ /* 0x004ea4000800000a */
.L_x_62:
[----:B-1----:R-:W-:Y:S05]  /*1fb0*/  BSYNC.RECONVERGENT B3 ;  /* 0x0000000000037941 */ /* 0x002fea0003800200 */
.L_x_61:
[----:B------:R-:W-:Y:S01]  /*1fc0*/  USHF.L.U32 UR4, UR11, 0x15, URZ ;  /* 0x000000150b047899 */ /* 0x000fe200080006ff */
[----:B------:R-:W-:Y:S01]  /*1fd0*/  IMAD.SHL.U32 R3, R0, 0x10, RZ ;  /* 0x0000001000037824 */ /* 0x000fe200078e00ff */
[----:B------:R-:W-:Y:S01]  /*1fe0*/  USHF.L.U32 UR5, UR11, 0x5, URZ ;  /* 0x000000050b057899 */ /* 0x000fe200080006ff */
[----:B------:R-:W-:Y:S01]  /*1ff0*/  LOP3.LUT R2, R2, 0x3800, RZ, 0xc0, !PT ;  /* 0x0000380002027812 */ /* 0x000fe200078ec0ff */
[----:B------:R-:W-:Y:S02]  /*2000*/  ULOP3.LUT UR4, UR4, 0x600000, URZ, 0xc0, !UPT ;  /* 0x0060000004047892 */ /* 0x000fe4000f8ec0ff */
[----:B------:R-:W-:Y:S01]  /*2010*/  ULOP3.LUT UR5, UR5, 0x80, URZ, 0xc0, !UPT ;  /* 0x0000008005057892 */ /* 0x000fe2000f8ec0ff */
[----:B------:R-:W-:Y:S01]  /*2020*/  LOP3.LUT R3, R2, 0x70, R3, 0xf8, !PT ;  /* 0x0000007002037812 */ /* 0x000fe200078ef803 */
[C---:B------:R-:W-:Y:S01]  /*2030*/  IMAD.SHL.U32 R2, R0.reuse, 0x4, RZ ;  /* 0x0000000400027824 */ /* 0x040fe200078e00ff */
[----:B------:R-:W-:Y:S01]  /*2040*/  ELECT P0, URZ, PT ;  /* 0x0000000000ff782f */ /* 0x000fe20003800000 */
[----:B------:R-:W-:Y:S01]  /*2050*/  IMAD.SHL.U32 R0, R0, 0x80, RZ ;  /* 0x0000008000007824 */ /* 0x000fe200078e00ff */
[----:B------:R-:W-:-:S02]  /*2060*/  UIADD3 UR4, UPT, UPT, UR5, UR4, UR32 ;  /* 0x0000000405047290 */ /* 0x000fc4000fffe020 */
[----:B------:R-:W-:Y:S01]  /*2070*/  LOP3.LUT R3, R3, 0x40, R2, 0x78, !PT ;  /* 0x0000004003037812 */ /* 0x000fe200078e7802 */
[----:B------:R-:W-:Y:S01]  /*2080*/  ULOP3.LUT UR11, UR11, 0x1, URZ, 0xc0, !UPT ;  /* 0x000000010b0b7892 */ /* 0x000fe2000f8ec0ff */
[----:B------:R-:W-:Y:S01]  /*2090*/  ISETP.LT.U32.AND P0, PT, R68, 0x40, P0 ;  /* 0x000000404400780c */ /* 0x000fe20000701070 */
[----:B------:R-:W-:Y:S01]  /*20a0*/  UMOV UR6, UR27 ;  /* 0x0000001b00067c82 */ /* 0x000fe20008000000 */
[----:B------:R-:W-:Y:S01]  /*20b0*/  LOP3.LUT R0, R3, 0x780, R0, 0xf8, !PT ;  /* 0x0000078003007812 */ /* 0x000fe200078ef800 */
[----:B------:R-:W-:Y:S02]  /*20c0*/  ULEA UR5, UR11, UR14, 0x7 ;  /* 0x0000000e0b057291 */ /* 0x000fe4000f8e38ff */
[----:B---3--:R-:W-:Y:S01]  /*20d0*/  LDTM.16dp32bit_t0_t15.x64 R4, tmem[UR4] ;  /* 0x00000004000479ee */ /* 0x008fe20008b00000 */
[----:B------:R-:W1:Y:S01]  /*20e0*/  LDTM.16dp32bit_t16_t31.x64 R4, tmem[UR4+0x40] ;  /* 0x00004004000479ee */ /* 0x000e620008b20000 */
[C---:B------:R-:W-:Y:S01]  /*20f0*/  LOP3.LUT R2, R0.reuse, 0x10, RZ, 0x3c, !PT ;  /* 0x0000001000027812 */ /* 0x040fe200078e3cff */
[----:B------:R-:W-:Y:S01]  /*2100*/  NOP ;  /* 0x0000000000007918 */ /* 0x000fe20000000000 */
[----:B------:R-:W-:Y:S01]  /*2110*/  LOP3.LUT R3, R0, 0x20, RZ, 0x3c, !PT ;  /* 0x0000002000037812 */ /* 0x000fe200078e3cff */
[----:B------:R-:W-:-:S03]  /*2120*/  ULEA UR4, UR11, UR10, 0xd ;  /* 0x0000000a0b047291 */ /* 0x000fc6000f8e68ff */
[----:B-1----:R-:W-:Y:S01]  /*2130*/  VOTEU.ANY UP1, P0 ;  /* 0x0000000000ff7886 */ /* 0x002fe20000020100 */
[----:B------:R-:W-:Y:S01]  /*2140*/  VOTEU.ANY UP0, P0 ;  /* 0x0000000000ff7886 */ /* 0x000fe20000000100 */
[----:B------:R-:W-:Y:S02]  /*2150*/  F2FP.SATFINITE.E4M3.F32.PACK_AB_MERGE_C R6, R7, R6, RZ ;  /* 0x000000060706723e */ /* 0x000fe400048070ff */
[----:B------:R-:W-:Y:S02]  /*2160*/  F2FP.SATFINITE.E4M3.F32.PACK_AB_MERGE_C R10, R11, R10, RZ ;  /* 0x0000000a0b0a723e */ /* 0x000fe400048070ff */
[----:B------:R-:W-:Y:S02]  /*2170*/  F2FP.SATFINITE.E4M3.F32.PACK_AB_MERGE_C R14, R15, R14, RZ ;  /* 0x0000000e0f0e723e */ /* 0x000fe400048070ff */
[----:B------:R-:W-:Y:S02]  /*2180*/  F2FP.SATFINITE.E4M3.F32.PACK_AB_MERGE_C R7, R19, R18, RZ ;  /* 0x000000121307723e */ /* 0x000fe400048070ff */
[----:B------:R-:W-:-:S02]  /*2190*/  F2FP.SATFINITE.E4M3.F32.PACK_AB_MERGE_C R22, R23, R22, RZ ;  /* 0x000000161716723e */ /* 0x000fc400048070ff */
[----:B------:R-:W-:Y:S02]  /*21a0*/  F2FP.SATFINITE.E4M3.F32.PACK_AB_MERGE_C R26, R27, R26, RZ ;  /* 0x0000001a1b1a723e */ /* 0x000fe400048070ff */
        /* <DEDUP_REMOVED lines=10> */
[----:B------:R-:W-:-:S02]  /*2250*/  F2FP.SATFINITE.E4M3.F32.PACK_AB_MERGE_C R4, R5, R4, R6 ;  /* 0x000000040504723e */ /* 0x000fc40004807006 */
[----:B------:R-:W-:Y:S02]  /*2260*/  F2FP.SATFINITE.E4M3.F32.PACK_AB_MERGE_C R5, R9, R8, R10 ;  /* 0x000000080905723e */ /* 0x000fe4000480700a */
[----:B------:R-:W-:Y:S02]  /*2270*/  F2FP.SATFINITE.E4M3.F32.PACK_AB_MERGE_C R6, R13, R12, R14 ;  /* 0x0000000c0d06723e */ /* 0x000fe4000480700e */
[----:B------:R-:W-:Y:S02]  /*2280*/  F2FP.SATFINITE.E4M3.F32.PACK_AB_MERGE_C R7, R17, R16, R7 ;  /* 0x000000101107723e */ /* 0x000fe40004807007 */
[----:B------:R-:W-:Y:S02]  /*2290*/  F2FP.SATFINITE.E4M3.F32.PACK_AB_MERGE_C R20, R21, R20, R22 ;  /* 0x000000141514723e */ /* 0x000fe40004807016 */
[----:B------:R-:W-:Y:S01]  /*22a0*/  F2FP.SATFINITE.E4M3.F32.PACK_AB_MERGE_C R21, R25, R24, R26 ;  /* 0x000000181915723e */ /* 0x000fe2000480701a */
[----:B--2---:R1:W-:Y:S01]  /*22b0*/  STS.128 [R0+UR10], R4 ;  /* 0x0000000400007988 */ /* 0x0043e20008000c0a */
[----:B------:R-:W-:-:S02]  /*22c0*/  F2FP.SATFINITE.E4M3.F32.PACK_AB_MERGE_C R22, R29, R28, R30 ;  /* 0x0000001c1d16723e */ /* 0x000fc4000480701e */
[----:B------:R-:W-:Y:S02]  /*22d0*/  F2FP.SATFINITE.E4M3.F32.PACK_AB_MERGE_C R23, R33, R32, R34 ;  /* 0x000000202117723e */ /* 0x000fe40004807022 */
[----:B------:R-:W-:Y:S02]  /*22e0*/  F2FP.SATFINITE.E4M3.F32.PACK_AB_MERGE_C R36, R37, R36, R38 ;  /* 0x000000242524723e */ /* 0x000fe40004807026 */
[----:B------:R-:W-:Y:S01]  /*22f0*/  F2FP.SATFINITE.E4M3.F32.PACK_AB_MERGE_C R37, R41, R40, R42 ;  /* 0x000000282925723e */ /* 0x000fe2000480702a */
[----:B------:R1:W-:Y:S01]  /*2300*/  STS.128 [R2+UR10], R20 ;  /* 0x0000001402007988 */ /* 0x0003e20008000c0a */
[----:B------:R-:W-:Y:S02]  /*2310*/  F2FP.SATFINITE.E4M3.F32.PACK_AB_MERGE_C R38, R45, R44, R46 ;  /* 0x0000002c2d26723e */ /* 0x000fe4000480702e */
[----:B------:R-:W-:Y:S02]  /*2320*/  F2FP.SATFINITE.E4M3.F32.PACK_AB_MERGE_C R39, R49, R48, R50 ;  /* 0x000000303127723e */ /* 0x000fe40004807032 */
[----:B------:R-:W-:-:S02]  /*2330*/  F2FP.SATFINITE.E4M3.F32.PACK_AB_MERGE_C R52, R53, R52, R54 ;  /* 0x000000343534723e */ /* 0x000fc40004807036 */
[----:B------:R-:W-:Y:S01]  /*2340*/  F2FP.SATFINITE.E4M3.F32.PACK_AB_MERGE_C R53, R57, R56, R58 ;  /* 0x000000383935723e */ /* 0x000fe2000480703a */
[----:B------:R1:W-:Y:S01]  /*2350*/  STS.128 [R3+UR10], R36 ;  /* 0x0000002403007988 */ /* 0x0003e20008000c0a */
[----:B------:R-:W-:Y:S02]  /*2360*/  F2FP.SATFINITE.E4M3.F32.PACK_AB_MERGE_C R54, R61, R60, R62 ;  /* 0x0000003c3d36723e */ /* 0x000fe4000480703e */
[----:B------:R-:W-:Y:S02]  /*2370*/  F2FP.SATFINITE.E4M3.F32.PACK_AB_MERGE_C R55, R65, R64, R66 ;  /* 0x000000404137723e */ /* 0x000fe40004807042 */
[----:B------:R-:W-:-:S05]  /*2380*/  LOP3.LUT R8, R0, 0x30, RZ, 0x3c, !PT ;  /* 0x0000003000087812 */ /* 0x000fca00078e3cff */
[----:B------:R1:W-:Y:S01]  /*2390*/  STS.128 [R8+UR10], R52 ;  /* 0x0000003408007988 */ /* 0x0003e20008000c0a */
[----:B------:R2:W-:Y:S06]  /*23a0*/  MEMBAR.ALL.CTA ;  /* 0x0000000000007992 */ /* 0x0005ec0000008000 */
[----:B--2---:R-:W2:Y:S02]  /*23b0*/  FENCE.VIEW.ASYNC.S ;  /* 0x00000000000073c6 */ /* 0x004ea40000000000 */
[----:B--2---:R-:W-:Y:S06]  /*23c0*/  BAR.SYNC.DEFER_BLOCKING 0x0 ;  /* 0x0000000000007b1d */ /* 0x004fec0000010000 */
[----:B------:R1:W-:Y:S01]  /*23d0*/  @UP1 UTMASTG.2D [UR4], [UR12] ;  /* 0x000000040c0013b5 */ /* 0x0003e20008008000 */
[----:B------:R0:W-:Y:S01]  /*23e0*/  UTMACMDFLUSH ;  /* 0x00000000000079b7 */ /* 0x0001e20000000000 */
[----:B------:R-:W-:-:S04]  /*23f0*/  DEPBAR.LE SB0, 0x0 ;  /* 0x000080000000791a */ /* 0x000fc80000000000 */
[----:B------:R-:W-:Y:S08]  /*2400*/  BAR.SYNC.DEFER_BLOCKING 0x0 ;  /* 0x0000000000007b1d */ /* 0x000ff00000010000 */
[----:B------:R-:W-:Y:S06]  /*2410*/  BAR.SYNC.DEFER_BLOCKING 0x0 ;  /* 0x0000000000007b1d */ /* 0x000fec0000010000 */
[----:B-1----:R-:W-:Y:S05]  /*2420*/  @P2 BRA `(.L_x_63) ;  /* 0x0000000000a02947 */ /* 0x002fea0003800000 */
[----:B------:R-:W1:Y:S01]  /*2430*/  S2UR UR5, SR_CgaCtaId ;  /* 0x00000000000579c3 */ /* 0x000e620000008800 */
[----:B------:R-:W-:Y:S01]  /*2440*/  NOP ;  /* 0x0000000000007918 */ /* 0x000fe20000000000 */
[----:B------:R-:W-:Y:S01]  /*2450*/  UMOV UR4, 0x50 ;  /* 0x0000005000047882 */ /* 0x000fe20000000000 */
[----:B------:R-:W-:Y:S02]  /*2460*/  IMAD.U32 R0, RZ, RZ, UR32 ;  /* 0x00000020ff007e24 */ /* 0x000fe4000f8e00ff */
[----:B------:R-:W-:Y:S02]  /*2470*/  IMAD.MOV.U32 R3, RZ, RZ, 0xff ;  /* 0x000000ffff037424 */ /* 0x000fe400078e00ff */
[----:B------:R-:W-:Y:S01]  /*2480*/  IMAD.MOV.U32 R7, RZ, RZ, 0x1 ;  /* 0x00000001ff077424 */ /* 0x000fe200078e00ff */
[----:B------:R-:W-:-:S04]  /*2490*/  LOP3.LUT R0, R0, 0xffff, RZ, 0xc0, !PT ;  /* 0x0000ffff00007812 */ /* 0x000fc800078ec0ff */
[----:B------:R-:W-:-:S05]  /*24a0*/  SHF.R.U32.HI R0, RZ, 0x5, R0 ;  /* 0x00000005ff007819 */ /* 0x000fca0000011600 */
[----:B------:R-:W-:Y:S01]  /*24b0*/  VIADD R2, R0, 0x10 ;  /* 0x0000001000027836 */ /* 0x000fe20000000000 */
[----:B------:R-:W-:Y:S01]  /*24c0*/  SHF.L.U32 R0, R3, R0, RZ ;  /* 0x0000000003007219 */ /* 0x000fe200000006ff */
[----:B-1----:R-:W-:-:S03]  /*24d0*/  ULEA UR6, UR5, UR4, 0x18 ;  /* 0x0000000405067291 */ /* 0x002fc6000f8ec0ff */
[----:B------:R-:W-:-:S04]  /*24e0*/  SHF.L.U32 R3, R7, R2, RZ ;  /* 0x0000000207037219 */ /* 0x000fc800000006ff */
[----:B------:R-:W-:Y:S02]  /*24f0*/  LOP3.LUT R0, R3, R0, RZ, 0xfc, !PT ;  /* 0x0000000003007212 */ /* 0x000fe400078efcff */
[----:B------:R-:W1:Y:S02]  /*2500*/  LDS R5, [UR6] ;  /* 0x00000006ff057984 */ /* 0x000e640008000800 */
[C---:B------:R-:W-:Y:S02]  /*2510*/  LOP3.LUT R2, R0.reuse, 0xffff, RZ, 0xc0, !PT ;  /* 0x0000ffff00027812 */ /* 0x040fe400078ec0ff */
[----:B-1----:R-:W-:-:S04]  /*2520*/  LOP3.LUT R3, R0, 0xffff, R5, 0x80, !PT ;  /* 0x0000ffff00037812 */ /* 0x002fc800078e8005 */
[----:B------:R-:W-:-:S13]  /*2530*/  ISETP.NE.AND P0, PT, R3, R2, PT ;  /* 0x000000020300720c */ /* 0x000fda0003f05270 */
[----:B------:R-:W-:Y:S05]  /*2540*/  @P0 BRA `(.L_x_64) ;  /* 0x0000000000500947 */ /* 0x000fea0003800000 */
[----:B------:R-:W-:Y:S02]  /*2550*/  SHF.R.U32.HI R5, RZ, 0x10, R5 ;  /* 0x00000010ff057819 */ /* 0x000fe40000011605 */
[----:B------:R-:W-:-:S04]  /*2560*/  SHF.R.U32.HI R2, RZ, 0x10, R0 ;  /* 0x00000010ff027819 */ /* 0x000fc80000011600 */
[----:B------:R-:W-:-:S04]  /*2570*/  LOP3.LUT R5, R5, R2, RZ, 0xc0, !PT ;  /* 0x0000000205057212 */ /* 0x000fc800078ec0ff */
[----:B------:R-:W-:-:S13]  /*2580*/  ISETP.NE.AND P0, PT, R5, R2, PT ;  /* 0x000000020500720c */ /* 0x000fda0003f05270 */
[----:B------:R-:W-:Y:S05]  /*2590*/  @P0 BRA `(.L_x_65) ;  /* 0x0000000000300947 */ /* 0x000fea0003800000 */
[----:B------:R-:W-:Y:S01]  /*25a0*/  R2UR UR4, R0 ;  /* 0x00000000000472ca */ /* 0x000fe200000e0000 */
[----:B------:R-:W-:Y:S01]  /*25b0*/  VOTEU.ANY UR5, UPT, PT ;  /* 0x0000000000057886 */ /* 0x000fe200038e0100 */
[----:B------:R-:W1:Y:S01]  /*25c0*/  S2R R0, SR_LANEID ;  /* 0x0000000000007919 */ /* 0x000e620000000000 */
[----:B------:R-:W-:-:S10]  /*25d0*/  UFLO.U32 UR5, UR5 ;  /* 0x00000005000572bd */ /* 0x000fd400080e0000 */
[----:B------:R-:W-:-:S06]  /*25e0*/  ULOP3.LUT UR4, URZ, UR4, URZ, 0x33, !UPT ;  /* 0x00000004ff047292 */ /* 0x000fcc000f8e33ff */
[----:B------:R-:W-:-:S04]  /*25f0*/  IMAD.U32 R2, RZ, RZ, UR4 ;  /* 0x00000004ff027e24 */ /* 0x000fc8000f8e00ff */
[----:B------:R-:W2:Y:S02]  /*2600*/  REDUX UR7, R2 ;  /* 0x00000000020773c4 */ /* 0x000ea40000000000 */
[----:B------:R3:W-:Y:S01]  /*2610*/  UTCATOMSWS.AND URZ, UR4 ;  /* 0x0000000400ff79e3 */ /* 0x0007e20008000000 */
[----:B-1----:R-:W-:Y:S01]  /*2620*/  ISETP.EQ.U32.AND P0, PT, R0, UR5, PT ;  /* 0x0000000500007c0c */ /* 0x002fe2000bf02070 */
[----:B--2---:R-:W-:-:S12]  /*2630*/  IMAD.U32 R0, RZ, RZ, UR7 ;  /* 0x00000007ff007e24 */ /* 0x004fd8000f8e00ff */
[----:B------:R3:W-:Y:S01]  /*2640*/  @P0 ATOMS.AND RZ, [UR6], R0 ;  /* 0x00000000ffff098c */ /* 0x0007e2000a800006 */
[----:B------:R-:W-:Y:S05]  /*2650*/  BRA `(.L_x_63) ;  /* 0x0000000000147947 */ /* 0x000fea0003800000 */
.L_x_65:
[----:B------:R-:W-:-:S07]  /*2660*/  MOV R2, 0x2680 ;  /* 0x0000268000027802 */ /* 0x000fce0000000f00 */
[----:B------:R-:W-:Y:S05]  /*2670*/  CALL.REL.NOINC `($__internal_0_$__cuda_sm10x_tcgen05_guardrail_trap_col_being_dealloced_not_returned_by_alloc) ;  /* 0x0000000000447944 */ /* 0x000fea0003c00000 */
[----:B------:R-:W-:Y:S05]  /*2680*/  BRA `(.L_x_63) ;  /* 0x0000000000087947 */ /* 0x000fea0003800000 */
.L_x_64:
[----:B------:R-:W-:-:S07]  /*2690*/  MOV R2, 0x26b0 ;  /* 0x000026b000027802 */ /* 0x000fce0000000f00 */
[----:B------:R-:W-:Y:S05]  /*26a0*/  CALL.REL.NOINC `($__internal_2_$__cuda_sm10x_tcgen05_guardrail_trap_unallocated_columns_being_dealloced) ;  /* 0x0000000000507944 */ /* 0x000fea0003c00000 */
.L_x_63:
[----:B------:R-:W-:Y:S01]  /*26b0*/  NOP ;  /* 0x0000000000007918 */ /* 0x000fe20000000000 */
[----:B---3--:R-:W-:Y:S05]  /*26c0*/  EXIT ;  /* 0x000000000000794d */ /* 0x008fea0003800000 */
.L_x_54:
[----:B------:R-:W1:Y:S02]  /*26d0*/  SYNCS.PHASECHK.TRANS64.TRYWAIT P0, [UR10+0xa000], RZ ;  /* 0x00a000ffff0075a7 */ /* 0x000e64000800110a */
[----:B-1----:R-:W-:Y:S05]  /*26e0*/  @!P0 BRA `(.L_x_54) ;  /* 0xfffffffc00f88947 */ /* 0x002fea000383ffff */
[----:B------:R-:W-:Y:S05]  /*26f0*/  BRA `(.L_x_66) ;  /* 0xfffffff000bc7947 */ /* 0x000fea000383ffff */
.L_x_56:
[----:B------:R-:W1:Y:S02]  /*2700*/  SYNCS.PHASECHK.TRANS64.TRYWAIT P1, [UR10+0xa010], RZ ;  /* 0x00a010ffff0075a7 */ /* 0x000e64000802110a */
[----:B-1----:R-:W-:Y:S05]  /*2710*/  @!P1 BRA `(.L_x_56) ;  /* 0xfffffffc00f89947 */ /* 0x002fea000383ffff */
[----:B------:R-:W-:Y:S05]  /*2720*/  BRA `(.L_x_67) ;  /* 0xfffffff400187947 */ /* 0x000fea000383ffff */
.L_x_57:
[----:B------:R-:W2:Y:S02]  /*2730*/  SYNCS.PHASECHK.TRANS64.TRYWAIT P0, [UR10+0xa000], R3 ;  /* 0x00a00003ff0075a7 */ /* 0x000ea4000800110a */
[----:B--2---:R-:W-:Y:S05]  /*2740*/  @!P0 BRA `(.L_x_57) ;  /* 0xfffffffc00f88947 */ /* 0x004fea000383ffff */
[----:B------:R-:W-:Y:S05]  /*2750*/  BRA `(.L_x_68) ;  /* 0xfffffff400907947 */ /* 0x000fea000383ffff */
.L_x_59:
[----:B------:R-:W4:Y:S02]  /*2760*/  SYNCS.PHASECHK.TRANS64.TRYWAIT P0, [UR10+0xa010], R3 ;  /* 0x00a01003ff0075a7 */ /* 0x000f24000800110a */
[----:B----4-:R-:W-:Y:S05]  /*2770*/  @!P0 BRA `(.L_x_59) ;  /* 0xfffffffc00f88947 */ /* 0x010fea000383ffff */
[----:B------:R-:W-:Y:S05]  /*2780*/  BRA `(.L_x_69) ;  /* 0xfffffff400e07947 */ /* 0x000fea000383ffff */
        .weak           $__internal_0_$__cuda_sm10x_tcgen05_guardrail_trap_col_being_dealloced_not_returned_by_alloc
        .type           $__internal_0_$__cuda_sm10x_tcgen05_guardrail_trap_col_being_dealloced_not_returned_by_alloc,@function
        .size           $__internal_0_$__cuda_sm10x_tcgen05_guardrail_trap_col_being_dealloced_not_returned_by_alloc,($__internal_1_$__cuda_sm10x_tcgen05_guardrail_trap_phase_invalid_during_alloc - $__internal_0_$__cuda_sm10x_tcgen05_guardrail_trap_col_being_dealloced_not_returned_by_alloc)
$__internal_0_$__cuda_sm10x_tcgen05_guardrail_trap_col_being_dealloced_not_returned_by_alloc:
[----:B------:R-:W-:Y:S05]  /*2790*/  BPT.TRAP 0x1 ;  /* 0x000000040000795c */ /* 0x000fea0000300000 */
[----:B------:R-:W-:-:S04]  /*27a0*/  IMAD.MOV.U32 R3, RZ, RZ, 0x0 ;  /* 0x00000000ff037424 */ /* 0x000fc800078e00ff */
[----:B------:R-:W-:Y:S05]  /*27b0*/  RET.REL.NODEC R2 `(gluon_tcgen05) ;  /* 0xffffffd802107950 */ /* 0x000fea0003c3ffff */
        .weak           $__internal_1_$__cuda_sm10x_tcgen05_guardrail_trap_phase_invalid_during_alloc
        .type           $__internal_1_$__cuda_sm10x_tcgen05_guardrail_trap_phase_invalid_during_alloc,@function
        .size           $__internal_1_$__cuda_sm10x_tcgen05_guardrail_trap_phase_invalid_during_alloc,($__internal_2_$__cuda_sm10x_tcgen05_guardrail_trap_unallocated_columns_being_dealloced - $__internal_1_$__cuda_sm10x_tcgen05_guardrail_trap_phase_invalid_during_alloc)
$__internal_1_$__cuda_sm10x_tcgen05_guardrail_trap_phase_invalid_during_alloc:
[----:B------:R-:W-:Y:S05]  /*27c0*/  BPT.TRAP 0x1 ;  /* 0x000000040000795c */ /* 0x000fea0000300000 */
[----:B------:R-:W-:-:S04]  /*27d0*/  IMAD.MOV.U32 R3, RZ, RZ, 0x0 ;  /* 0x00000000ff037424 */ /* 0x000fc800078e00ff */
[----:B------:R-:W-:Y:S05]  /*27e0*/  RET.REL.NODEC R2 `(gluon_tcgen05) ;  /* 0xffffffd802047950 */ /* 0x000fea0003c3ffff */
        .weak           $__internal_2_$__cuda_sm10x_tcgen05_guardrail_trap_unallocated_columns_being_dealloced
        .type           $__internal_2_$__cuda_sm10x_tcgen05_guardrail_trap_unallocated_columns_being_dealloced,@function
        .size           $__internal_2_$__cuda_sm10x_tcgen05_guardrail_trap_unallocated_columns_being_dealloced,(.L_x_73 - $__internal_2_$__cuda_sm10x_tcgen05_guardrail_trap_unallocated_columns_being_dealloced)
$__internal_2_$__cuda_sm10x_tcgen05_guardrail_trap_unallocated_columns_being_dealloced:
[----:B------:R-:W-:Y:S05]  /*27f0*/  BPT.TRAP 0x1 ;  /* 0x000000040000795c */ /* 0x000fea0000300000 */
[----:B------:R-:W-:-:S04]  /*2800*/  IMAD.MOV.U32 R3, RZ, RZ, 0x0 ;  /* 0x00000000ff037424 */ /* 0x000fc800078e00ff */
[----:B------:R-:W-:Y:S05]  /*2810*/  RET.REL.NODEC R2 `(gluon_tcgen05) ;  /* 0xffffffd402f87950 */ /* 0x000fea0003c3ffff */
.L_x_70:
[----:B------:R-:W-:-:S00]  /*2820*/  BRA `(.L_x_70) ;  /* 0xfffffffc00fc7947 */ /* 0x000fc0000383ffff */
[----:B------:R-:W-:-:S00]  /*2830*/  NOP ;  /* 0x0000000000007918 */ /* 0x000fc00000000000 */
        /* <DEDUP_REMOVED lines=12> */
.L_x_73:


//--------------------- .nv.shared.gluon_tcgen05  --------------------------
	.section	.nv.shared.gluon_tcgen05,"aw",@nobits
	.sectionflags	@""
	.align	16
	.zero		1024


//--------------------- .nv.shared.reserved.0     --------------------------
	.section	.nv.shared.reserved.0,"aw",@nobits
	.align	8
	.weak		__nv_reservedSMEM_offset_0_alias
	.size		__nv_reservedSMEM_offset_0_alias, 0, 64
	.other		__nv_reservedSMEM_offset_0_alias,@"STO_CUDA_RESERVED_SHARED STV_DEFAULT"
__nv_reservedSMEM_offset_0_alias:
	.zero		0
.nv.shared.reserved.0:
	.zero		64
	.weak		__nv_reservedSMEM_allocation_phase
	.type		__nv_reservedSMEM_allocation_phase,@object
	.size		__nv_reservedSMEM_allocation_phase,(.L_0 - __nv_reservedSMEM_allocation_phase)
__nv_reservedSMEM_allocation_phase:
	.zero		1
.L_0:
	.zero		7
	.weak		__nv_reservedSMEM_devtool_atexit_pc
	.type		__nv_reservedSMEM_devtool_atexit_pc,@object
	.size		__nv_reservedSMEM_devtool_atexit_pc,(__nv_reservedSMEM_allocation_mask - __nv_reservedSMEM_devtool_atexit_pc)
__nv_reservedSMEM_devtool_atexit_pc:
	.zero		8
	.weak		__nv_reservedSMEM_allocation_mask
	.type		__nv_reservedSMEM_allocation_mask,@object
	.size		__nv_reservedSMEM_allocation_mask,(.L_2 - __nv_reservedSMEM_allocation_mask)
__nv_reservedSMEM_allocation_mask:
	.zero		4
.L_2:


//--------------------- .nv.constant0.gluon_tcgen05 --------------------------
	.section	.nv.constant0.gluon_tcgen05,"a",@progbits
	.sectionflags	@""
	.align	4
.nv.constant0.gluon_tcgen05:
	.zero		976


//--------------------- SYMBOLS --------------------------

	.type		.nv.reservedSmem.offset0,@object
	.size		.nv.reservedSmem.offset0,0x4
	.type		.nv.reservedSmem.cap,@object
	.size		.nv.reservedSmem.cap,0x4
